	.target	sm_100a

	.elftype	@"ET_EXEC"


//--------------------- .note.nv.tkinfo           --------------------------
	.section	.note.nv.tkinfo,"",@"SHT_NOTE"
	.sectionflags	@"SHF_NOTE_NV_TKINFO"
	.tkinfo
        /*0018*/ 	.word	0x00000002
        /*0030*/ 	.string	""
        /*0030*/ 	.string	"ptxas"
        /*0030*/ 	.string	"Cuda compilation tools, release 13.0, V13.0.88"
        /*0030*/ 	.string	"Build cuda_13.0.r13.0/compiler.36424714_0"
        /*0030*/ 	.string	"-arch sm_100a -m 64 "



//--------------------- .note.nv.cuinfo           --------------------------
	.section	.note.nv.cuinfo,"",@"SHT_NOTE"
	.sectionflags	@"SHF_NOTE_NV_CUINFO"
        /*0018*/ 	.short	0x0002
        /*001a*/ 	.short	0x0064
        /*001c*/ 	.short	0x0082
	.zero		2


//--------------------- .nv.info                  --------------------------
	.section	.nv.info,"",@"SHT_CUDA_INFO"
	.align	4


	//----- nvinfo : EIATTR_REGCOUNT
	.align		4
        /*0000*/ 	.byte	0x04, 0x2f
        /*0002*/ 	.short	(.L_19 - .L_18)
	.align		4
.L_18:
        /*0004*/ 	.word	index@(_ZN7cutlass13device_kernelINS_4gemm6kernel13GemmUniversalIN4cute5tupleIJiiiiEEENS1_10collective13CollectiveMmaINS1_35MainloopSm100TmaUmmaWarpSpecializedILi2ELi2ELi4ENS5_IJNS4_1CILi1EEENSA_ILi8EEESB_EEEEENS5_IJNSA_ILi64EEENSA_ILi128EEESG_EEENS_10tfloat32_tENS5_IJlSB_lEEESI_SJ_NS4_8TiledMMAINS4_8MMA_AtomIJNS4_17SM100_MMA_TF32_SSISI_SI_fLi64ELi128ELNS4_4UMMA5MajorE0ELSO_0ELNSN_7ScaleInE0ELSP_0EEEEEENS4_6LayoutINS5_IJSB_SB_SB_EEENS5_IJNSA_ILi0EEESU_SU_EEEEENS5_IJNS4_10UnderscoreESX_SX_EEEEENS4_23SM90_TMA_LOAD_MULTICASTENS4_14ComposedLayoutINS4_7SwizzleILi3ELi4ELi3EEENS4_18smem_ptr_flag_bitsILi32EEENSS_INS5_IJSC_NSA_ILi32EEEEEENS5_IJS16_SB_EEEEEEEvNS4_8identityENS4_13SM90_TMA_LOADES1A_vS1B_EENS_8epilogue10collective18CollectiveEpilogueINS1E_23Sm100TmaWarpSpecializedILi4ELi2ELi16ELb1ELb0EEEJSH_NS5_IJNSS_ISF_SB_EENSS_IS16_SB_EEEEESI_SJ_SI_SJ_NS1E_6fusion15FusionCallbacksIS1I_NS1M_17LinearCombinationISI_fSI_fLNS_15FloatRoundStyleE2EEESH_S1L_JEEENS4_5SM1004TMEM4LOAD26SM100_TMEM_LOAD_16dp128b8xES1C_S1A_NS4_17SM75_U32x4_LDSM_NENS4_14SM90_TMA_STOREES1A_NS4_17SM90_U32x4_STSM_NENS4_39AutoVectorizingCopyWithAssumedAlignmentILi128EEEEEEvvEEEEvNT_6ParamsE)
        /*0008*/ 	.word	0x00000050


	//----- nvinfo : EIATTR_FRAME_SIZE
	.align		4
.L_19:
        /*000c*/ 	.byte	0x04, 0x11
        /*000e*/ 	.short	(.L_21 - .L_20)
	.align		4
.L_20:
        /*0010*/ 	.word	index@($__internal_2_$__cuda_sm10x_tcgen05_guardrail_trap_unallocated_columns_being_dealloced)
        /*0014*/ 	.word	0x00000000


	//----- nvinfo : EIATTR_FRAME_SIZE
	.align		4
.L_21:
        /*0018*/ 	.byte	0x04, 0x11
        /*001a*/ 	.short	(.L_23 - .L_22)
	.align		4
.L_22:
        /*001c*/ 	.word	index@($__internal_1_$__cuda_sm10x_tcgen05_guardrail_trap_phase_invalid_during_alloc)
        /*0020*/ 	.word	0x00000000


	//----- nvinfo : EIATTR_FRAME_SIZE
	.align		4
.L_23:
        /*0024*/ 	.byte	0x04, 0x11
        /*0026*/ 	.short	(.L_25 - .L_24)
	.align		4
.L_24:
        /*0028*/ 	.word	index@($__internal_0_$__cuda_sm10x_tcgen05_guardrail_trap_col_being_dealloced_not_returned_by_alloc)
        /*002c*/ 	.word	0x00000000


	//----- nvinfo : EIATTR_FRAME_SIZE
	.align		4
.L_25:
        /*0030*/ 	.byte	0x04, 0x11
        /*0032*/ 	.short	(.L_27 - .L_26)
	.align		4
.L_26:
        /*0034*/ 	.word	index@(_ZN7cutlass13device_kernelINS_4gemm6kernel13GemmUniversalIN4cute5tupleIJiiiiEEENS1_10collective13CollectiveMmaINS1_35MainloopSm100TmaUmmaWarpSpecializedILi2ELi2ELi4ENS5_IJNS4_1CILi1EEENSA_ILi8EEESB_EEEEENS5_IJNSA_ILi64EEENSA_ILi128EEESG_EEENS_10tfloat32_tENS5_IJlSB_lEEESI_SJ_NS4_8TiledMMAINS4_8MMA_AtomIJNS4_17SM100_MMA_TF32_SSISI_SI_fLi64ELi128ELNS4_4UMMA5MajorE0ELSO_0ELNSN_7ScaleInE0ELSP_0EEEEEENS4_6LayoutINS5_IJSB_SB_SB_EEENS5_IJNSA_ILi0EEESU_SU_EEEEENS5_IJNS4_10UnderscoreESX_SX_EEEEENS4_23SM90_TMA_LOAD_MULTICASTENS4_14ComposedLayoutINS4_7SwizzleILi3ELi4ELi3EEENS4_18smem_ptr_flag_bitsILi32EEENSS_INS5_IJSC_NSA_ILi32EEEEEENS5_IJS16_SB_EEEEEEEvNS4_8identityENS4_13SM90_TMA_LOADES1A_vS1B_EENS_8epilogue10collective18CollectiveEpilogueINS1E_23Sm100TmaWarpSpecializedILi4ELi2ELi16ELb1ELb0EEEJSH_NS5_IJNSS_ISF_SB_EENSS_IS16_SB_EEEEESI_SJ_SI_SJ_NS1E_6fusion15FusionCallbacksIS1I_NS1M_17LinearCombinationISI_fSI_fLNS_15FloatRoundStyleE2EEESH_S1L_JEEENS4_5SM1004TMEM4LOAD26SM100_TMEM_LOAD_16dp128b8xES1C_S1A_NS4_17SM75_U32x4_LDSM_NENS4_14SM90_TMA_STOREES1A_NS4_17SM90_U32x4_STSM_NENS4_39AutoVectorizingCopyWithAssumedAlignmentILi128EEEEEEvvEEEEvNT_6ParamsE)
        /*0038*/ 	.word	0x00000000


	//----- nvinfo : EIATTR_MIN_STACK_SIZE
	.align		4
.L_27:
        /*003c*/ 	.byte	0x04, 0x12
        /*003e*/ 	.short	(.L_29 - .L_28)
	.align		4
.L_28:
        /*0040*/ 	.word	index@(_ZN7cutlass13device_kernelINS_4gemm6kernel13GemmUniversalIN4cute5tupleIJiiiiEEENS1_10collective13CollectiveMmaINS1_35MainloopSm100TmaUmmaWarpSpecializedILi2ELi2ELi4ENS5_IJNS4_1CILi1EEENSA_ILi8EEESB_EEEEENS5_IJNSA_ILi64EEENSA_ILi128EEESG_EEENS_10tfloat32_tENS5_IJlSB_lEEESI_SJ_NS4_8TiledMMAINS4_8MMA_AtomIJNS4_17SM100_MMA_TF32_SSISI_SI_fLi64ELi128ELNS4_4UMMA5MajorE0ELSO_0ELNSN_7ScaleInE0ELSP_0EEEEEENS4_6LayoutINS5_IJSB_SB_SB_EEENS5_IJNSA_ILi0EEESU_SU_EEEEENS5_IJNS4_10UnderscoreESX_SX_EEEEENS4_23SM90_TMA_LOAD_MULTICASTENS4_14ComposedLayoutINS4_7SwizzleILi3ELi4ELi3EEENS4_18smem_ptr_flag_bitsILi32EEENSS_INS5_IJSC_NSA_ILi32EEEEEENS5_IJS16_SB_EEEEEEEvNS4_8identityENS4_13SM90_TMA_LOADES1A_vS1B_EENS_8epilogue10collective18CollectiveEpilogueINS1E_23Sm100TmaWarpSpecializedILi4ELi2ELi16ELb1ELb0EEEJSH_NS5_IJNSS_ISF_SB_EENSS_IS16_SB_EEEEESI_SJ_SI_SJ_NS1E_6fusion15FusionCallbacksIS1I_NS1M_17LinearCombinationISI_fSI_fLNS_15FloatRoundStyleE2EEESH_S1L_JEEENS4_5SM1004TMEM4LOAD26SM100_TMEM_LOAD_16dp128b8xES1C_S1A_NS4_17SM75_U32x4_LDSM_NENS4_14SM90_TMA_STOREES1A_NS4_17SM90_U32x4_STSM_NENS4_39AutoVectorizingCopyWithAssumedAlignmentILi128EEEEEEvvEEEEvNT_6ParamsE)
        /*0044*/ 	.word	0x00000000
.L_29:


//--------------------- .nv.compat                --------------------------
	.section	.nv.compat,"",@"SHT_CUDA_COMPAT_INFO"
	.align	4
        /*0000*/ 	.byte	0x02, 0x09, 0x01, 0x00, 0x02, 0x02, 0x02, 0x00, 0x02, 0x05, 0x05, 0x00, 0x03, 0x07, 0x01, 0x01
        /*0010*/ 	.byte	0x02, 0x03, 0x01, 0x00, 0x02, 0x06, 0x01, 0x00, 0x04, 0x0b, 0x08, 0x00, 0x09, 0x00, 0x00, 0x00
        /*0020*/ 	.byte	0x00, 0x00, 0x00, 0x00


//--------------------- .nv.info._ZN7cutlass13device_kernelINS_4gemm6kernel13GemmUniversalIN4cute5tupleIJiiiiEEENS1_10collective13CollectiveMmaINS1_35MainloopSm100TmaUmmaWarpSpecializedILi2ELi2ELi4ENS5_IJNS4_1CILi1EEENSA_ILi8EEESB_EEEEENS5_IJNSA_ILi64EEENSA_ILi128EEESG_EEENS_10tfloat32_tENS5_IJlSB_lEEESI_SJ_NS4_8TiledMMAINS4_8MMA_AtomIJNS4_17SM100_MMA_TF32_SSISI_SI_fLi64ELi128ELNS4_4UMMA5MajorE0ELSO_0ELNSN_7ScaleInE0ELSP_0EEEEEENS4_6LayoutINS5_IJSB_SB_SB_EEENS5_IJNSA_ILi0EEESU_SU_EEEEENS5_IJNS4_10UnderscoreESX_SX_EEEEENS4_23SM90_TMA_LOAD_MULTICASTENS4_14ComposedLayoutINS4_7SwizzleILi3ELi4ELi3EEENS4_18smem_ptr_flag_bitsILi32EEENSS_INS5_IJSC_NSA_ILi32EEEEEENS5_IJS16_SB_EEEEEEEvNS4_8identityENS4_13SM90_TMA_LOADES1A_vS1B_EENS_8epilogue10collective18CollectiveEpilogueINS1E_23Sm100TmaWarpSpecializedILi4ELi2ELi16ELb1ELb0EEEJSH_NS5_IJNSS_ISF_SB_EENSS_IS16_SB_EEEEESI_SJ_SI_SJ_NS1E_6fusion15FusionCallbacksIS1I_NS1M_17LinearCombinationISI_fSI_fLNS_15FloatRoundStyleE2EEESH_S1L_JEEENS4_5SM1004TMEM4LOAD26SM100_TMEM_LOAD_16dp128b8xES1C_S1A_NS4_17SM75_U32x4_LDSM_NENS4_14SM90_TMA_STOREES1A_NS4_17SM90_U32x4_STSM_NENS4_39AutoVectorizingCopyWithAssumedAlignmentILi128EEEEEEvvEEEEvNT_6ParamsE --------------------------
	.section	.nv.info._ZN7cutlass13device_kernelINS_4gemm6kernel13GemmUniversalIN4cute5tupleIJiiiiEEENS1_10collective13CollectiveMmaINS1_35MainloopSm100TmaUmmaWarpSpecializedILi2ELi2ELi4ENS5_IJNS4_1CILi1EEENSA_ILi8EEESB_EEEEENS5_IJNSA_ILi64EEENSA_ILi128EEESG_EEENS_10tfloat32_tENS5_IJlSB_lEEESI_SJ_NS4_8TiledMMAINS4_8MMA_AtomIJNS4_17SM100_MMA_TF32_SSISI_SI_fLi64ELi128ELNS4_4UMMA5MajorE0ELSO_0ELNSN_7ScaleInE0ELSP_0EEEEEENS4_6LayoutINS5_IJSB_SB_SB_EEENS5_IJNSA_ILi0EEESU_SU_EEEEENS5_IJNS4_10UnderscoreESX_SX_EEEEENS4_23SM90_TMA_LOAD_MULTICASTENS4_14ComposedLayoutINS4_7SwizzleILi3ELi4ELi3EEENS4_18smem_ptr_flag_bitsILi32EEENSS_INS5_IJSC_NSA_ILi32EEEEEENS5_IJS16_SB_EEEEEEEvNS4_8identityENS4_13SM90_TMA_LOADES1A_vS1B_EENS_8epilogue10collective18CollectiveEpilogueINS1E_23Sm100TmaWarpSpecializedILi4ELi2ELi16ELb1ELb0EEEJSH_NS5_IJNSS_ISF_SB_EENSS_IS16_SB_EEEEESI_SJ_SI_SJ_NS1E_6fusion15FusionCallbacksIS1I_NS1M_17LinearCombinationISI_fSI_fLNS_15FloatRoundStyleE2EEESH_S1L_JEEENS4_5SM1004TMEM4LOAD26SM100_TMEM_LOAD_16dp128b8xES1C_S1A_NS4_17SM75_U32x4_LDSM_NENS4_14SM90_TMA_STOREES1A_NS4_17SM90_U32x4_STSM_NENS4_39AutoVectorizingCopyWithAssumedAlignmentILi128EEEEEEvvEEEEvNT_6ParamsE,"",@"SHT_CUDA_INFO"
	.sectionflags	@""
	.align	4


	//----- nvinfo : EIATTR_CUDA_API_VERSION
	.align		4
        /*0000*/ 	.byte	0x04, 0x37
        /*0002*/ 	.short	(.L_31 - .L_30)
.L_30:
        /*0004*/ 	.word	0x00000082


	//----- nvinfo : EIATTR_KPARAM_INFO
	.align		4
.L_31:
        /*0008*/ 	.byte	0x04, 0x17
        /*000a*/ 	.short	(.L_33 - .L_32)
.L_32:
        /*000c*/ 	.word	0x00000000
        /*0010*/ 	.short	0x0000
        /*0012*/ 	.short	0x0000
        /*0014*/ 	.byte	0x00, 0xf0, 0x01, 0x20


	//----- nvinfo : EIATTR_AT_ENTRY_FRAGMENTS
	.align		4
.L_33:
        /*0018*/ 	.byte	0x04, 0x4f
        /*001a*/ 	.short	(.L_35 - .L_34)


	//   ....[0]....
.L_34:
        /*001c*/ 	.word	0x00000006


	//----- nvinfo : EIATTR_RESERVED_SMEM_USED
	.align		4
.L_35:
        /*0020*/ 	.byte	0x01, 0x41
	.zero		2


	//----- nvinfo : EIATTR_SPARSE_MMA_MASK
	.align		4
        /*0024*/ 	.byte	0x03, 0x50
        /*0026*/ 	.short	0x0000


	//----- nvinfo : EIATTR_TCGEN05_1CTA_USED
	.align		4
        /*0028*/ 	.byte	0x01, 0x51
	.zero		2


	//----- nvinfo : EIATTR_MAXREG_COUNT
	.align		4
        /*002c*/ 	.byte	0x03, 0x1b
        /*002e*/ 	.short	0x00ff


	//----- nvinfo : EIATTR_NUM_BARRIERS
	.align		4
        /*0030*/ 	.byte	0x02, 0x4c
        /*0032*/ 	.byte	0x07
	.zero		1


	//----- nvinfo : EIATTR_EXTERNS
	.align		4
        /*0034*/ 	.byte	0x04, 0x0f
        /*0036*/ 	.short	(.L_37 - .L_36)


	//   ....[0]....
	.align		4
.L_36:
        /*0038*/ 	.word	index@(__assertfail)


	//----- nvinfo : EIATTR_MERCURY_ISA_VERSION
	.align		4
.L_37:
        /*003c*/ 	.byte	0x03, 0x5f
        /*003e*/ 	.short	0x0101


	//----- nvinfo : EIATTR_INT_WARP_WIDE_INSTR_OFFSETS
	.align		4
        /*0040*/ 	.byte	0x04, 0x31
        /*0042*/ 	.short	(.L_39 - .L_38)


	//   ....[0]....
.L_38:
        /*0044*/ 	.word	0x00004660


	//   ....[1]....
        /*0048*/ 	.word	0x00004690


	//   ....[2]....
        /*004c*/ 	.word	0x000046b0


	//   ....[3]....
        /*0050*/ 	.word	0x000051f0


	//   ....[4]....
        /*0054*/ 	.word	0x00005260


	//   ....[5]....
        /*0058*/ 	.word	0x00005350


	//   ....[6]....
        /*005c*/ 	.word	0x000053d0


	//   ....[7]....
        /*0060*/ 	.word	0x000054d0


	//   ....[8]....
        /*0064*/ 	.word	0x00005550


	//   ....[9]....
        /*0068*/ 	.word	0x00005640


	//   ....[10]....
        /*006c*/ 	.word	0x000056f0


	//----- nvinfo : EIATTR_COOP_GROUP_MASK_REGIDS
	.align		4
.L_39:
        /*0070*/ 	.byte	0x04, 0x29
        /*0072*/ 	.short	(.L_41 - .L_40)


	//   ....[0]....
.L_40:
        /*0074*/ 	.word	0xffffffff


	//   ....[1]....
        /*0078*/ 	.word	0xffffffff


	//   ....[2]....
        /*007c*/ 	.word	0xffffffff


	//   ....[3]....
        /*0080*/ 	.word	0xffffffff


	//   ....[4]....
        /*0084*/ 	.word	0xffffffff


	//   ....[5]....
        /*0088*/ 	.word	0xffffffff


	//   ....[6]....
        /*008c*/ 	.word	0xffffffff


	//   ....[7]....
        /*0090*/ 	.word	0xffffffff


	//   ....[8]....
        /*0094*/ 	.word	0xffffffff


	//   ....[9]....
        /*0098*/ 	.word	0xffffffff


	//   ....[10]....
        /*009c*/ 	.word	0xffffffff


	//   ....[11]....
        /*00a0*/ 	.word	0xffffffff


	//   ....[12]....
        /*00a4*/ 	.word	0xffffffff


	//   ....[13]....
        /*00a8*/ 	.word	0xffffffff


	//----- nvinfo : EIATTR_COOP_GROUP_INSTR_OFFSETS
	.align		4
.L_41:
        /*00ac*/ 	.byte	0x04, 0x28
        /*00ae*/ 	.short	(.L_43 - .L_42)


	//   ....[0]....
.L_42:
        /*00b0*/ 	.word	0x00000080


	//   ....[1]....
        /*00b4*/ 	.word	0x000004e0


	//   ....[2]....
        /*00b8*/ 	.word	0x00000650


	//   ....[3]....
        /*00bc*/ 	.word	0x000007f0


	//   ....[4]....
        /*00c0*/ 	.word	0x000008f0


	//   ....[5]....
        /*00c4*/ 	.word	0x00000a60


	//   ....[6]....
        /*00c8*/ 	.word	0x00000c00


	//   ....[7]....
        /*00cc*/ 	.word	0x00000db0


	//   ....[8]....
        /*00d0*/ 	.word	0x000025f0


	//   ....[9]....
        /*00d4*/ 	.word	0x00003390


	//   ....[10]....
        /*00d8*/ 	.word	0x000035a0


	//   ....[11]....
        /*00dc*/ 	.word	0x000035d0


	//   ....[12]....
        /*00e0*/ 	.word	0x00004530


	//   ....[13]....
        /*00e4*/ 	.word	0x00004770


	//----- nvinfo : EIATTR_VRC_CTA_INIT_COUNT
	.align		4
.L_43:
        /*00e8*/ 	.byte	0x02, 0x4a
        /*00ea*/ 	.byte	0x80
	.zero		1


	//----- nvinfo : EIATTR_SYSCALL_OFFSETS
	.align		4
        /*00ec*/ 	.byte	0x04, 0x46
        /*00ee*/ 	.short	(.L_45 - .L_44)


	//   ....[0]....
.L_44:
        /*00f0*/ 	.word	0x000063a0


	//   ....[1]....
        /*00f4*/ 	.word	0x00006490


	//   ....[2]....
        /*00f8*/ 	.word	0x00006d20


	//   ....[3]....
        /*00fc*/ 	.word	0x000076e0


	//   ....[4]....
        /*0100*/ 	.word	0x00008050


	//   ....[5]....
        /*0104*/ 	.word	0x000089c0


	//----- nvinfo : EIATTR_MBARRIER_INSTR_OFFSETS
	.align		4
.L_45:
        /*0108*/ 	.byte	0x04, 0x39
        /*010a*/ 	.short	(.L_47 - .L_46)


	//   ....[0]....
.L_46:
        /*010c*/ 	.word	0x00000600
        /*0110*/ 	.word	0x000000ff
        /*0114*/ 	.word	0x00000000
        /*0118*/ 	.short	0x0100
        /*011a*/ 	.byte	0x04
	.zero		1


	//   ....[1]....
        /*011c*/ 	.word	0x00000610
        /*0120*/ 	.word	0x000000ff
        /*0124*/ 	.word	0x00000010
        /*0128*/ 	.short	0x0100
        /*012a*/ 	.byte	0x04
	.zero		1


	//   ....[2]....
        /*012c*/ 	.word	0x00000620
        /*0130*/ 	.word	0x000000ff
        /*0134*/ 	.word	0x00000008
        /*0138*/ 	.short	0x0100
        /*013a*/ 	.byte	0x04
	.zero		1


	//   ....[3]....
        /*013c*/ 	.word	0x00000630
        /*0140*/ 	.word	0x000000ff
        /*0144*/ 	.word	0x00000018
        /*0148*/ 	.short	0x0100
        /*014a*/ 	.byte	0x04
	.zero		1


	//   ....[4]....
        /*014c*/ 	.word	0x00000760
        /*0150*/ 	.word	0x000000ff
        /*0154*/ 	.word	0x00000020
        /*0158*/ 	.short	0x0100
        /*015a*/ 	.byte	0x04
	.zero		1


	//   ....[5]....
        /*015c*/ 	.word	0x00000770
        /*0160*/ 	.word	0x000000ff
        /*0164*/ 	.word	0x00000040
        /*0168*/ 	.short	0x0100
        /*016a*/ 	.byte	0x04
	.zero		1


	//   ....[6]....
        /*016c*/ 	.word	0x00000780
        /*0170*/ 	.word	0x000000ff
        /*0174*/ 	.word	0x00000028
        /*0178*/ 	.short	0x0100
        /*017a*/ 	.byte	0x04
	.zero		1


	//   ....[7]....
        /*017c*/ 	.word	0x00000790
        /*0180*/ 	.word	0x000000ff
        /*0184*/ 	.word	0x00000048
        /*0188*/ 	.short	0x0100
        /*018a*/ 	.byte	0x04
	.zero		1


	//   ....[8]....
        /*018c*/ 	.word	0x000007a0
        /*0190*/ 	.word	0x000000ff
        /*0194*/ 	.word	0x00000030
        /*0198*/ 	.short	0x0100
        /*019a*/ 	.byte	0x04
	.zero		1


	//   ....[9]....
        /*019c*/ 	.word	0x000007b0
        /*01a0*/ 	.word	0x000000ff
        /*01a4*/ 	.word	0x00000050
        /*01a8*/ 	.short	0x0100
        /*01aa*/ 	.byte	0x04
	.zero		1


	//   ....[10]....
        /*01ac*/ 	.word	0x000007c0
        /*01b0*/ 	.word	0x000000ff
        /*01b4*/ 	.word	0x00000038
        /*01b8*/ 	.short	0x0100
        /*01ba*/ 	.byte	0x04
	.zero		1


	//   ....[11]....
        /*01bc*/ 	.word	0x000007d0
        /*01c0*/ 	.word	0x000000ff
        /*01c4*/ 	.word	0x00000058
        /*01c8*/ 	.short	0x0100
        /*01ca*/ 	.byte	0x04
	.zero		1


	//   ....[12]....
        /*01cc*/ 	.word	0x000008c0
        /*01d0*/ 	.word	0x000000ff
        /*01d4*/ 	.word	0x00000060
        /*01d8*/ 	.short	0x0100
        /*01da*/ 	.byte	0x06
	.zero		1


	//   ....[13]....
        /*01dc*/ 	.word	0x000008d0
        /*01e0*/ 	.word	0x000000ff
        /*01e4*/ 	.word	0x00000068
        /*01e8*/ 	.short	0x0100
        /*01ea*/ 	.byte	0x06
	.zero		1


	//   ....[14]....
        /*01ec*/ 	.word	0x00000a10
        /*01f0*/ 	.word	0x000000ff
        /*01f4*/ 	.word	0x00000070
        /*01f8*/ 	.short	0x0100
        /*01fa*/ 	.byte	0x06
	.zero		1


	//   ....[15]....
        /*01fc*/ 	.word	0x00000a20
        /*0200*/ 	.word	0x000000ff
        /*0204*/ 	.word	0x00000080
        /*0208*/ 	.short	0x0100
        /*020a*/ 	.byte	0x06
	.zero		1


	//   ....[16]....
        /*020c*/ 	.word	0x00000a30
        /*0210*/ 	.word	0x000000ff
        /*0214*/ 	.word	0x00000078
        /*0218*/ 	.short	0x0100
        /*021a*/ 	.byte	0x06
	.zero		1


	//   ....[17]....
        /*021c*/ 	.word	0x00000a40
        /*0220*/ 	.word	0x000000ff
        /*0224*/ 	.word	0x00000088
        /*0228*/ 	.short	0x0100
        /*022a*/ 	.byte	0x06
	.zero		1


	//   ....[18]....
        /*022c*/ 	.word	0x00000b70
        /*0230*/ 	.word	0x000000ff
        /*0234*/ 	.word	0x00000090
        /*0238*/ 	.short	0x0100
        /*023a*/ 	.byte	0x04
	.zero		1


	//   ....[19]....
        /*023c*/ 	.word	0x00000b80
        /*0240*/ 	.word	0x000000ff
        /*0244*/ 	.word	0x000000b0
        /*0248*/ 	.short	0x0100
        /*024a*/ 	.byte	0x04
	.zero		1


	//   ....[20]....
        /*024c*/ 	.word	0x00000b90
        /*0250*/ 	.word	0x000000ff
        /*0254*/ 	.word	0x00000098
        /*0258*/ 	.short	0x0100
        /*025a*/ 	.byte	0x04
	.zero		1


	//   ....[21]....
        /*025c*/ 	.word	0x00000ba0
        /*0260*/ 	.word	0x000000ff
        /*0264*/ 	.word	0x000000b8
        /*0268*/ 	.short	0x0100
        /*026a*/ 	.byte	0x04
	.zero		1


	//   ....[22]....
        /*026c*/ 	.word	0x00000bb0
        /*0270*/ 	.word	0x000000ff
        /*0274*/ 	.word	0x000000a0
        /*0278*/ 	.short	0x0100
        /*027a*/ 	.byte	0x04
	.zero		1


	//   ....[23]....
        /*027c*/ 	.word	0x00000bc0
        /*0280*/ 	.word	0x000000ff
        /*0284*/ 	.word	0x000000c0
        /*0288*/ 	.short	0x0100
        /*028a*/ 	.byte	0x04
	.zero		1


	//   ....[24]....
        /*028c*/ 	.word	0x00000bd0
        /*0290*/ 	.word	0x000000ff
        /*0294*/ 	.word	0x000000a8
        /*0298*/ 	.short	0x0100
        /*029a*/ 	.byte	0x04
	.zero		1


	//   ....[25]....
        /*029c*/ 	.word	0x00000be0
        /*02a0*/ 	.word	0x000000ff
        /*02a4*/ 	.word	0x000000c8
        /*02a8*/ 	.short	0x0100
        /*02aa*/ 	.byte	0x04
	.zero		1


	//   ....[26]....
        /*02ac*/ 	.word	0x00000cd0
        /*02b0*/ 	.word	0x000000ff
        /*02b4*/ 	.word	0x000000d0
        /*02b8*/ 	.short	0x0100
        /*02ba*/ 	.byte	0x04
	.zero		1


	//   ....[27]....
        /*02bc*/ 	.word	0x00000ce0
        /*02c0*/ 	.word	0x000000ff
        /*02c4*/ 	.word	0x000000e0
        /*02c8*/ 	.short	0x0100
        /*02ca*/ 	.byte	0x04
	.zero		1


	//   ....[28]....
        /*02cc*/ 	.word	0x00000cf0
        /*02d0*/ 	.word	0x000000ff
        /*02d4*/ 	.word	0x000000d8
        /*02d8*/ 	.short	0x0100
        /*02da*/ 	.byte	0x04
	.zero		1


	//   ....[29]....
        /*02dc*/ 	.word	0x00000d00
        /*02e0*/ 	.word	0x000000ff
        /*02e4*/ 	.word	0x000000e8
        /*02e8*/ 	.short	0x0100
        /*02ea*/ 	.byte	0x04
	.zero		1


	//   ....[30]....
        /*02ec*/ 	.word	0x000019b0
        /*02f0*/ 	.word	0x00000000
        /*02f4*/ 	.word	0x000000e0
        /*02f8*/ 	.short	0x010a
        /*02fa*/ 	.byte	0xff
	.zero		1


	//   ....[31]....
        /*02fc*/ 	.word	0x000019e0
        /*0300*/ 	.word	0x00000000
        /*0304*/ 	.word	0x000000d0
        /*0308*/ 	.short	0x0101
        /*030a*/ 	.byte	0xff
	.zero		1


	//   ....[32]....
        /*030c*/ 	.word	0x00001ab0
        /*0310*/ 	.word	0x000000ff
        /*0314*/ 	.word	0x00000010
        /*0318*/ 	.short	0x010a
        /*031a*/ 	.byte	0x04
	.zero		1


	//   ....[33]....
        /*031c*/ 	.word	0x00001b30
        /*0320*/ 	.word	0x000000ff
        /*0324*/ 	.word	0x00000010
        /*0328*/ 	.short	0x010a
        /*032a*/ 	.byte	0x39
	.zero		1


	//   ....[34]....
        /*032c*/ 	.word	0x00001c70
        /*0330*/ 	.word	0x000000ff
        /*0334*/ 	.word	0x00000010
        /*0338*/ 	.short	0x010a
        /*033a*/ 	.byte	0x04
	.zero		1


	//   ....[35]....
        /*033c*/ 	.word	0x00002050
        /*0340*/ 	.word	0x000000ff
        /*0344*/ 	.word	0x00000068
        /*0348*/ 	.short	0x0101
        /*034a*/ 	.byte	0x15
	.zero		1


	//   ....[36]....
        /*034c*/ 	.word	0x00002070
        /*0350*/ 	.word	0x000000ff
        /*0354*/ 	.word	0x00000010
        /*0358*/ 	.short	0x010a
        /*035a*/ 	.byte	0x04
	.zero		1


	//   ....[37]....
        /*035c*/ 	.word	0x000020f0
        /*0360*/ 	.word	0x000000ff
        /*0364*/ 	.word	0x00000010
        /*0368*/ 	.short	0x010a
        /*036a*/ 	.byte	0x39
	.zero		1


	//   ....[38]....
        /*036c*/ 	.word	0x00002230
        /*0370*/ 	.word	0x000000ff
        /*0374*/ 	.word	0x00000010
        /*0378*/ 	.short	0x010a
        /*037a*/ 	.byte	0x04
	.zero		1


	//   ....[39]....
        /*037c*/ 	.word	0x00002620
        /*0380*/ 	.word	0x00000003
        /*0384*/ 	.word	0x00000070
        /*0388*/ 	.short	0x010a
        /*038a*/ 	.byte	0xff
	.zero		1


	//   ....[40]....
        /*038c*/ 	.word	0x00002770
        /*0390*/ 	.word	0x00000000
        /*0394*/ 	.word	0x00000000
        /*0398*/ 	.short	0x0101
        /*039a*/ 	.byte	0xff
	.zero		1


	//   ....[41]....
        /*039c*/ 	.word	0x00002d30
        /*03a0*/ 	.word	0x000000ff
        /*03a4*/ 	.word	0x00000000
        /*03a8*/ 	.short	0x010a
        /*03aa*/ 	.byte	0x04
	.zero		1


	//   ....[42]....
        /*03ac*/ 	.word	0x00002dd0
        /*03b0*/ 	.word	0x00000000
        /*03b4*/ 	.word	0x00000000
        /*03b8*/ 	.short	0x010a
        /*03ba*/ 	.byte	0xff
	.zero		1


	//   ....[43]....
        /*03bc*/ 	.word	0x00002ef0
        /*03c0*/ 	.word	0x00000002
        /*03c4*/ 	.word	0x000000d0
        /*03c8*/ 	.short	0x010a
        /*03ca*/ 	.byte	0xff
	.zero		1


	//   ....[44]....
        /*03cc*/ 	.word	0x00002f60
        /*03d0*/ 	.word	0x00000002
        /*03d4*/ 	.word	0x00000000
        /*03d8*/ 	.short	0x0101
        /*03da*/ 	.byte	0xff
	.zero		1


	//   ....[45]....
        /*03dc*/ 	.word	0x00002f80
        /*03e0*/ 	.word	0x000000ff
        /*03e4*/ 	.word	0x00000080
        /*03e8*/ 	.short	0x010a
        /*03ea*/ 	.byte	0x04
	.zero		1


	//   ....[46]....
        /*03ec*/ 	.word	0x000030a0
        /*03f0*/ 	.word	0x00000002
        /*03f4*/ 	.word	0x00000070
        /*03f8*/ 	.short	0x010a
        /*03fa*/ 	.byte	0xff
	.zero		1


	//   ....[47]....
        /*03fc*/ 	.word	0x000031a0
        /*0400*/ 	.word	0x00000002
        /*0404*/ 	.word	0x00000000
        /*0408*/ 	.short	0x0101
        /*040a*/ 	.byte	0xff
	.zero		1


	//   ....[48]....
        /*040c*/ 	.word	0x00003230
        /*0410*/ 	.word	0x000000ff
        /*0414*/ 	.word	0x00000080
        /*0418*/ 	.short	0x0106
        /*041a*/ 	.byte	0x04
	.zero		1


	//   ....[49]....
        /*041c*/ 	.word	0x00003250
        /*0420*/ 	.word	0x000000ff
        /*0424*/ 	.word	0x00000080
        /*0428*/ 	.short	0x010a
        /*042a*/ 	.byte	0x04
	.zero		1


	//   ....[50]....
        /*042c*/ 	.word	0x000032e0
        /*0430*/ 	.word	0x000000ff
        /*0434*/ 	.word	0x00000080
        /*0438*/ 	.short	0x0106
        /*043a*/ 	.byte	0x07
	.zero		1


	//   ....[51]....
        /*043c*/ 	.word	0x00003320
        /*0440*/ 	.word	0x00000000
        /*0444*/ 	.word	0x00000080
        /*0448*/ 	.short	0x010a
        /*044a*/ 	.byte	0xff
	.zero		1


	//   ....[52]....
        /*044c*/ 	.word	0x00003840
        /*0450*/ 	.word	0x00000000
        /*0454*/ 	.word	0x00000070
        /*0458*/ 	.short	0x010a
        /*045a*/ 	.byte	0xff
	.zero		1


	//   ....[53]....
        /*045c*/ 	.word	0x00003960
        /*0460*/ 	.word	0x00000003
        /*0464*/ 	.word	0x00000000
        /*0468*/ 	.short	0x0101
        /*046a*/ 	.byte	0xff
	.zero		1


	//   ....[54]....
        /*046c*/ 	.word	0x00003970
        /*0470*/ 	.word	0x000000ff
        /*0474*/ 	.word	0x00000000
        /*0478*/ 	.short	0x010a
        /*047a*/ 	.byte	0x04
	.zero		1


	//   ....[55]....
        /*047c*/ 	.word	0x000039c0
        /*0480*/ 	.word	0x000000ff
        /*0484*/ 	.word	0x000000b0
        /*0488*/ 	.short	0x010a
        /*048a*/ 	.byte	0x05
	.zero		1


	//   ....[56]....
        /*048c*/ 	.word	0x00003ad0
        /*0490*/ 	.word	0x000000ff
        /*0494*/ 	.word	0x00000000
        /*0498*/ 	.short	0x010a
        /*049a*/ 	.byte	0x05
	.zero		1


	//   ....[57]....
        /*049c*/ 	.word	0x00003c20
        /*04a0*/ 	.word	0x000000ff
        /*04a4*/ 	.word	0x00000000
        /*04a8*/ 	.short	0x010a
        /*04aa*/ 	.byte	0x07
	.zero		1


	//   ....[58]....
        /*04ac*/ 	.word	0x00004360
        /*04b0*/ 	.word	0x000000ff
        /*04b4*/ 	.word	0x00000000
        /*04b8*/ 	.short	0x010a
        /*04ba*/ 	.byte	0x04
	.zero		1


	//   ....[59]....
        /*04bc*/ 	.word	0x000043f0
        /*04c0*/ 	.word	0x000000ff
        /*04c4*/ 	.word	0x00000000
        /*04c8*/ 	.short	0x010a
        /*04ca*/ 	.byte	0x05
	.zero		1


	//   ....[60]....
        /*04cc*/ 	.word	0x00004480
        /*04d0*/ 	.word	0x000000ff
        /*04d4*/ 	.word	0x00000000
        /*04d8*/ 	.short	0x010a
        /*04da*/ 	.byte	0x05
	.zero		1


	//   ....[61]....
        /*04dc*/ 	.word	0x00004510
        /*04e0*/ 	.word	0x000000ff
        /*04e4*/ 	.word	0x00000000
        /*04e8*/ 	.short	0x010a
        /*04ea*/ 	.byte	0x04
	.zero		1


	//   ....[62]....
        /*04ec*/ 	.word	0x000049f0
        /*04f0*/ 	.word	0x0000000c
        /*04f4*/ 	.word	0x00000070
        /*04f8*/ 	.short	0x010a
        /*04fa*/ 	.byte	0xff
	.zero		1


	//   ....[63]....
        /*04fc*/ 	.word	0x00004b60
        /*0500*/ 	.word	0x00000000
        /*0504*/ 	.word	0x00000000
        /*0508*/ 	.short	0x0101
        /*050a*/ 	.byte	0xff
	.zero		1


	//   ....[64]....
        /*050c*/ 	.word	0x00004ff0
        /*0510*/ 	.word	0x000000ff
        /*0514*/ 	.word	0x00000068
        /*0518*/ 	.short	0x010a
        /*051a*/ 	.byte	0x15
	.zero		1


	//   ....[65]....
        /*051c*/ 	.word	0x00005170
        /*0520*/ 	.word	0x000000ff
        /*0524*/ 	.word	0x00000040
        /*0528*/ 	.short	0x010a
        /*052a*/ 	.byte	0x15
	.zero		1


	//   ....[66]....
        /*052c*/ 	.word	0x00005300
        /*0530*/ 	.word	0x000000ff
        /*0534*/ 	.word	0x00000020
        /*0538*/ 	.short	0x010b
        /*053a*/ 	.byte	0x15
	.zero		1


	//   ....[67]....
        /*053c*/ 	.word	0x00005310
        /*0540*/ 	.word	0x000000ff
        /*0544*/ 	.word	0x00000000
        /*0548*/ 	.short	0x0101
        /*054a*/ 	.byte	0x06
	.zero		1


	//   ....[68]....
        /*054c*/ 	.word	0x00005320
        /*0550*/ 	.word	0x000000ff
        /*0554*/ 	.word	0x00000048
        /*0558*/ 	.short	0x010a
        /*055a*/ 	.byte	0x15
	.zero		1


	//   ....[69]....
        /*055c*/ 	.word	0x00005480
        /*0560*/ 	.word	0x000000ff
        /*0564*/ 	.word	0x00000028
        /*0568*/ 	.short	0x010b
        /*056a*/ 	.byte	0x15
	.zero		1


	//   ....[70]....
        /*056c*/ 	.word	0x00005490
        /*0570*/ 	.word	0x000000ff
        /*0574*/ 	.word	0x00000000
        /*0578*/ 	.short	0x0101
        /*057a*/ 	.byte	0x06
	.zero		1


	//   ....[71]....
        /*057c*/ 	.word	0x000054a0
        /*0580*/ 	.word	0x000000ff
        /*0584*/ 	.word	0x00000050
        /*0588*/ 	.short	0x010a
        /*058a*/ 	.byte	0x15
	.zero		1


	//   ....[72]....
        /*058c*/ 	.word	0x000055f0
        /*0590*/ 	.word	0x000000ff
        /*0594*/ 	.word	0x00000030
        /*0598*/ 	.short	0x010b
        /*059a*/ 	.byte	0x15
	.zero		1


	//   ....[73]....
        /*059c*/ 	.word	0x00005600
        /*05a0*/ 	.word	0x000000ff
        /*05a4*/ 	.word	0x00000000
        /*05a8*/ 	.short	0x0101
        /*05aa*/ 	.byte	0x06
	.zero		1


	//   ....[74]....
        /*05ac*/ 	.word	0x00005610
        /*05b0*/ 	.word	0x000000ff
        /*05b4*/ 	.word	0x00000058
        /*05b8*/ 	.short	0x010a
        /*05ba*/ 	.byte	0x15
	.zero		1


	//   ....[75]....
        /*05bc*/ 	.word	0x00005810
        /*05c0*/ 	.word	0x000000ff
        /*05c4*/ 	.word	0x00000038
        /*05c8*/ 	.short	0x010b
        /*05ca*/ 	.byte	0x15
	.zero		1


	//   ....[76]....
        /*05cc*/ 	.word	0x00005820
        /*05d0*/ 	.word	0x000000ff
        /*05d4*/ 	.word	0x00000000
        /*05d8*/ 	.short	0x0101
        /*05da*/ 	.byte	0x25
	.zero		1


	//   ....[77]....
        /*05dc*/ 	.word	0x00005850
        /*05e0*/ 	.word	0x000000ff
        /*05e4*/ 	.word	0x00000040
        /*05e8*/ 	.short	0x010a
        /*05ea*/ 	.byte	0x15
	.zero		1


	//   ....[78]....
        /*05ec*/ 	.word	0x00005870
        /*05f0*/ 	.word	0x000000ff
        /*05f4*/ 	.word	0x00000048
        /*05f8*/ 	.short	0x010a
        /*05fa*/ 	.byte	0x15
	.zero		1


	//   ....[79]....
        /*05fc*/ 	.word	0x00005890
        /*0600*/ 	.word	0x000000ff
        /*0604*/ 	.word	0x00000050
        /*0608*/ 	.short	0x010a
        /*060a*/ 	.byte	0x15
	.zero		1


	//   ....[80]....
        /*060c*/ 	.word	0x000058d0
        /*0610*/ 	.word	0x00000000
        /*0614*/ 	.word	0x00000058
        /*0618*/ 	.short	0x010a
        /*061a*/ 	.byte	0xff
	.zero		1


	//   ....[81]....
        /*061c*/ 	.word	0x00005c30
        /*0620*/ 	.word	0x00000003
        /*0624*/ 	.word	0x00000070
        /*0628*/ 	.short	0x010a
        /*062a*/ 	.byte	0xff
	.zero		1


	//   ....[82]....
        /*062c*/ 	.word	0x00005db0
        /*0630*/ 	.word	0x00000000
        /*0634*/ 	.word	0x00000000
        /*0638*/ 	.short	0x0101
        /*063a*/ 	.byte	0xff
	.zero		1


	//   ....[83]....
        /*063c*/ 	.word	0x00006940
        /*0640*/ 	.word	0x000000ff
        /*0644*/ 	.word	0x00000020
        /*0648*/ 	.short	0x010a
        /*064a*/ 	.byte	0x2b
	.zero		1


	//   ....[84]....
        /*064c*/ 	.word	0x00006980
        /*0650*/ 	.word	0x0000001a
        /*0654*/ 	.word	0x00000090
        /*0658*/ 	.short	0x010a
        /*065a*/ 	.byte	0xff
	.zero		1


	//   ....[85]....
        /*065c*/ 	.word	0x00006b00
        /*0660*/ 	.word	0x000000ff
        /*0664*/ 	.word	0x00000020
        /*0668*/ 	.short	0x010a
        /*066a*/ 	.byte	0x2b
	.zero		1


	//   ....[86]....
        /*066c*/ 	.word	0x00006c00
        /*0670*/ 	.word	0x0000001a
        /*0674*/ 	.word	0x00000090
        /*0678*/ 	.short	0x010a
        /*067a*/ 	.byte	0xff
	.zero		1


	//   ....[87]....
        /*067c*/ 	.word	0x00007400
        /*0680*/ 	.word	0x00000000
        /*0684*/ 	.word	0x00000000
        /*0688*/ 	.short	0x0101
        /*068a*/ 	.byte	0xff
	.zero		1


	//   ....[88]....
        /*068c*/ 	.word	0x00007410
        /*0690*/ 	.word	0x00000002
        /*0694*/ 	.word	0x00000020
        /*0698*/ 	.short	0x010a
        /*069a*/ 	.byte	0xff
	.zero		1


	//   ....[89]....
        /*069c*/ 	.word	0x000074e0
        /*06a0*/ 	.word	0x00000002
        /*06a4*/ 	.word	0x00000020
        /*06a8*/ 	.short	0x010a
        /*06aa*/ 	.byte	0xff
	.zero		1


	//   ....[90]....
        /*06ac*/ 	.word	0x00007d70
        /*06b0*/ 	.word	0x00000015
        /*06b4*/ 	.word	0x00000000
        /*06b8*/ 	.short	0x0101
        /*06ba*/ 	.byte	0xff
	.zero		1


	//   ....[91]....
        /*06bc*/ 	.word	0x00007d90
        /*06c0*/ 	.word	0x00000000
        /*06c4*/ 	.word	0x00000020
        /*06c8*/ 	.short	0x010a
        /*06ca*/ 	.byte	0xff
	.zero		1


	//   ....[92]....
        /*06cc*/ 	.word	0x00007e50
        /*06d0*/ 	.word	0x00000000
        /*06d4*/ 	.word	0x00000020
        /*06d8*/ 	.short	0x010a
        /*06da*/ 	.byte	0xff
	.zero		1


	//   ....[93]....
        /*06dc*/ 	.word	0x000086e0
        /*06e0*/ 	.word	0x00000015
        /*06e4*/ 	.word	0x00000000
        /*06e8*/ 	.short	0x0101
        /*06ea*/ 	.byte	0xff
	.zero		1


	//   ....[94]....
        /*06ec*/ 	.word	0x00008700
        /*06f0*/ 	.word	0x00000002
        /*06f4*/ 	.word	0x00000020
        /*06f8*/ 	.short	0x010a
        /*06fa*/ 	.byte	0xff
	.zero		1


	//   ....[95]....
        /*06fc*/ 	.word	0x000087c0
        /*0700*/ 	.word	0x00000002
        /*0704*/ 	.word	0x00000020
        /*0708*/ 	.short	0x010a
        /*070a*/ 	.byte	0xff
	.zero		1


	//   ....[96]....
        /*070c*/ 	.word	0x00008d90
        /*0710*/ 	.word	0x000000ff
        /*0714*/ 	.word	0x00000000
        /*0718*/ 	.short	0x0101
        /*071a*/ 	.byte	0x04
	.zero		1


	//   ....[97]....
        /*071c*/ 	.word	0x000090b0
        /*0720*/ 	.word	0x00000000
        /*0724*/ 	.word	0x00000000
        /*0728*/ 	.short	0x0101
        /*072a*/ 	.byte	0xff
	.zero		1


	//   ....[98]....
        /*072c*/ 	.word	0x00009340
        /*0730*/ 	.word	0x000000ff
        /*0734*/ 	.word	0x00000000
        /*0738*/ 	.short	0x0101
        /*073a*/ 	.byte	0x04
	.zero		1


	//   ....[99]....
        /*073c*/ 	.word	0x00009360
        /*0740*/ 	.word	0x00000000
        /*0744*/ 	.word	0x000000e0
        /*0748*/ 	.short	0x010a
        /*074a*/ 	.byte	0xff
	.zero		1


	//   ....[100]....
        /*074c*/ 	.word	0x000093c0
        /*0750*/ 	.word	0x00000000
        /*0754*/ 	.word	0x00000010
        /*0758*/ 	.short	0x010a
        /*075a*/ 	.byte	0xff
	.zero		1


	//   ....[101]....
        /*075c*/ 	.word	0x00009420
        /*0760*/ 	.word	0x00000000
        /*0764*/ 	.word	0x00000010
        /*0768*/ 	.short	0x010a
        /*076a*/ 	.byte	0xff
	.zero		1


	//   ....[102]....
        /*076c*/ 	.word	0x00009470
        /*0770*/ 	.word	0x00000003
        /*0774*/ 	.word	0x00000070
        /*0778*/ 	.short	0x010a
        /*077a*/ 	.byte	0xff
	.zero		1


	//   ....[103]....
        /*077c*/ 	.word	0x000094d0
        /*0780*/ 	.word	0x00000000
        /*0784*/ 	.word	0x00000000
        /*0788*/ 	.short	0x010a
        /*078a*/ 	.byte	0xff
	.zero		1


	//   ....[104]....
        /*078c*/ 	.word	0x00009520
        /*0790*/ 	.word	0x00000002
        /*0794*/ 	.word	0x000000d0
        /*0798*/ 	.short	0x010a
        /*079a*/ 	.byte	0xff
	.zero		1


	//   ....[105]....
        /*079c*/ 	.word	0x00009580
        /*07a0*/ 	.word	0x00000002
        /*07a4*/ 	.word	0x00000080
        /*07a8*/ 	.short	0x010a
        /*07aa*/ 	.byte	0xff
	.zero		1


	//   ....[106]....
        /*07ac*/ 	.word	0x000095d0
        /*07b0*/ 	.word	0x00000002
        /*07b4*/ 	.word	0x00000070
        /*07b8*/ 	.short	0x010a
        /*07ba*/ 	.byte	0xff
	.zero		1


	//   ....[107]....
        /*07bc*/ 	.word	0x00009630
        /*07c0*/ 	.word	0x00000000
        /*07c4*/ 	.word	0x00000080
        /*07c8*/ 	.short	0x010a
        /*07ca*/ 	.byte	0xff
	.zero		1


	//   ....[108]....
        /*07cc*/ 	.word	0x00009680
        /*07d0*/ 	.word	0x00000000
        /*07d4*/ 	.word	0x00000070
        /*07d8*/ 	.short	0x010a
        /*07da*/ 	.byte	0xff
	.zero		1


	//   ....[109]....
        /*07dc*/ 	.word	0x000096f0
        /*07e0*/ 	.word	0x00000002
        /*07e4*/ 	.word	0x000000b0
        /*07e8*/ 	.short	0x010a
        /*07ea*/ 	.byte	0xff
	.zero		1


	//   ....[110]....
        /*07ec*/ 	.word	0x00009750
        /*07f0*/ 	.word	0x00000000
        /*07f4*/ 	.word	0x00000000
        /*07f8*/ 	.short	0x010a
        /*07fa*/ 	.byte	0xff
	.zero		1


	//   ....[111]....
        /*07fc*/ 	.word	0x000097b0
        /*0800*/ 	.word	0x00000000
        /*0804*/ 	.word	0x00000000
        /*0808*/ 	.short	0x010a
        /*080a*/ 	.byte	0xff
	.zero		1


	//   ....[112]....
        /*080c*/ 	.word	0x00009810
        /*0810*/ 	.word	0x00000000
        /*0814*/ 	.word	0x00000000
        /*0818*/ 	.short	0x010a
        /*081a*/ 	.byte	0xff
	.zero		1


	//   ....[113]....
        /*081c*/ 	.word	0x00009870
        /*0820*/ 	.word	0x00000000
        /*0824*/ 	.word	0x00000000
        /*0828*/ 	.short	0x010a
        /*082a*/ 	.byte	0xff
	.zero		1


	//   ....[114]....
        /*082c*/ 	.word	0x000098d0
        /*0830*/ 	.word	0x00000000
        /*0834*/ 	.word	0x00000000
        /*0838*/ 	.short	0x010a
        /*083a*/ 	.byte	0xff
	.zero		1


	//   ....[115]....
        /*083c*/ 	.word	0x00009920
        /*0840*/ 	.word	0x0000000c
        /*0844*/ 	.word	0x00000070
        /*0848*/ 	.short	0x010a
        /*084a*/ 	.byte	0xff
	.zero		1


	//   ....[116]....
        /*084c*/ 	.word	0x00009980
        /*0850*/ 	.word	0x00000000
        /*0854*/ 	.word	0x00000068
        /*0858*/ 	.short	0x010a
        /*085a*/ 	.byte	0xff
	.zero		1


	//   ....[117]....
        /*085c*/ 	.word	0x000099e0
        /*0860*/ 	.word	0x00000000
        /*0864*/ 	.word	0x00000040
        /*0868*/ 	.short	0x010a
        /*086a*/ 	.byte	0xff
	.zero		1


	//   ....[118]....
        /*086c*/ 	.word	0x00009a40
        /*0870*/ 	.word	0x00000000
        /*0874*/ 	.word	0x00000048
        /*0878*/ 	.short	0x010a
        /*087a*/ 	.byte	0xff
	.zero		1


	//   ....[119]....
        /*087c*/ 	.word	0x00009aa0
        /*0880*/ 	.word	0x00000000
        /*0884*/ 	.word	0x00000050
        /*0888*/ 	.short	0x010a
        /*088a*/ 	.byte	0xff
	.zero		1


	//   ....[120]....
        /*088c*/ 	.word	0x00009b00
        /*0890*/ 	.word	0x00000000
        /*0894*/ 	.word	0x00000058
        /*0898*/ 	.short	0x010a
        /*089a*/ 	.byte	0xff
	.zero		1


	//   ....[121]....
        /*089c*/ 	.word	0x00009b60
        /*08a0*/ 	.word	0x00000000
        /*08a4*/ 	.word	0x00000040
        /*08a8*/ 	.short	0x010a
        /*08aa*/ 	.byte	0xff
	.zero		1


	//   ....[122]....
        /*08ac*/ 	.word	0x00009bc0
        /*08b0*/ 	.word	0x00000000
        /*08b4*/ 	.word	0x00000048
        /*08b8*/ 	.short	0x010a
        /*08ba*/ 	.byte	0xff
	.zero		1


	//   ....[123]....
        /*08bc*/ 	.word	0x00009c20
        /*08c0*/ 	.word	0x00000000
        /*08c4*/ 	.word	0x00000050
        /*08c8*/ 	.short	0x010a
        /*08ca*/ 	.byte	0xff
	.zero		1


	//   ....[124]....
        /*08cc*/ 	.word	0x00009c70
        /*08d0*/ 	.word	0x00000003
        /*08d4*/ 	.word	0x00000070
        /*08d8*/ 	.short	0x010a
        /*08da*/ 	.byte	0xff
	.zero		1


	//   ....[125]....
        /*08dc*/ 	.word	0x00009cd0
        /*08e0*/ 	.word	0x00000000
        /*08e4*/ 	.word	0x00000020
        /*08e8*/ 	.short	0x010a
        /*08ea*/ 	.byte	0xff
	.zero		1


	//   ....[126]....
        /*08ec*/ 	.word	0x00009d20
        /*08f0*/ 	.word	0x0000001a
        /*08f4*/ 	.word	0x00000090
        /*08f8*/ 	.short	0x010a
        /*08fa*/ 	.byte	0xff
	.zero		1


	//   ....[127]....
        /*08fc*/ 	.word	0x00009d70
        /*0900*/ 	.word	0x00000002
        /*0904*/ 	.word	0x00000020
        /*0908*/ 	.short	0x010a
        /*090a*/ 	.byte	0xff
	.zero		1


	//   ....[128]....
        /*090c*/ 	.word	0x00009dc0
        /*0910*/ 	.word	0x00000000
        /*0914*/ 	.word	0x00000020
        /*0918*/ 	.short	0x010a
        /*091a*/ 	.byte	0xff
	.zero		1


	//   ....[129]....
        /*091c*/ 	.word	0x00009e10
        /*0920*/ 	.word	0x00000002
        /*0924*/ 	.word	0x00000020
        /*0928*/ 	.short	0x010a
        /*092a*/ 	.byte	0xff
	.zero		1


	//----- nvinfo : EIATTR_NUM_MBARRIERS
	.align		4
.L_47:
        /*092c*/ 	.byte	0x03, 0x38
        /*092e*/ 	.short	0x001e


	//----- nvinfo : EIATTR_EXIT_INSTR_OFFSETS
	.align		4
        /*0930*/ 	.byte	0x04, 0x1c
        /*0932*/ 	.short	(.L_49 - .L_48)


	//   ....[0]....
.L_48:
        /*0934*/ 	.word	0x00002e00


	//   ....[1]....
        /*0938*/ 	.word	0x000032f0


	//   ....[2]....
        /*093c*/ 	.word	0x00003350


	//   ....[3]....
        /*0940*/ 	.word	0x00004780


	//   ....[4]....
        /*0944*/ 	.word	0x00005900


	//   ....[5]....
        /*0948*/ 	.word	0x00005940


	//   ....[6]....
        /*094c*/ 	.word	0x00009230


	//   ....[7]....
        /*0950*/ 	.word	0x000092b0


	//   ....[8]....
        /*0954*/ 	.word	0x000092e0


	//   ....[9]....
        /*0958*/ 	.word	0x00009350


	//----- nvinfo : EIATTR_MAX_THREADS
	.align		4
.L_49:
        /*095c*/ 	.byte	0x04, 0x05
        /*095e*/ 	.short	(.L_51 - .L_50)
.L_50:
        /*0960*/ 	.word	0x00000100
        /*0964*/ 	.word	0x00000001
        /*0968*/ 	.word	0x00000001


	//----- nvinfo : EIATTR_CRS_STACK_SIZE
	.align		4
.L_51:
        /*096c*/ 	.byte	0x04, 0x1e
        /*096e*/ 	.short	(.L_53 - .L_52)
.L_52:
        /*0970*/ 	.word	0x00000000


	//----- nvinfo : EIATTR_CBANK_PARAM_SIZE
	.align		4
.L_53:
        /*0974*/ 	.byte	0x03, 0x19
        /*0976*/ 	.short	0x0800


	//----- nvinfo : EIATTR_PARAM_CBANK
	.align		4
        /*0978*/ 	.byte	0x04, 0x0a
        /*097a*/ 	.short	(.L_55 - .L_54)
	.align		4
.L_54:
        /*097c*/ 	.word	index@(.nv.constant0._ZN7cutlass13device_kernelINS_4gemm6kernel13GemmUniversalIN4cute5tupleIJiiiiEEENS1_10collective13CollectiveMmaINS1_35MainloopSm100TmaUmmaWarpSpecializedILi2ELi2ELi4ENS5_IJNS4_1CILi1EEENSA_ILi8EEESB_EEEEENS5_IJNSA_ILi64EEENSA_ILi128EEESG_EEENS_10tfloat32_tENS5_IJlSB_lEEESI_SJ_NS4_8TiledMMAINS4_8MMA_AtomIJNS4_17SM100_MMA_TF32_SSISI_SI_fLi64ELi128ELNS4_4UMMA5MajorE0ELSO_0ELNSN_7ScaleInE0ELSP_0EEEEEENS4_6LayoutINS5_IJSB_SB_SB_EEENS5_IJNSA_ILi0EEESU_SU_EEEEENS5_IJNS4_10UnderscoreESX_SX_EEEEENS4_23SM90_TMA_LOAD_MULTICASTENS4_14ComposedLayoutINS4_7SwizzleILi3ELi4ELi3EEENS4_18smem_ptr_flag_bitsILi32EEENSS_INS5_IJSC_NSA_ILi32EEEEEENS5_IJS16_SB_EEEEEEEvNS4_8identityENS4_13SM90_TMA_LOADES1A_vS1B_EENS_8epilogue10collective18CollectiveEpilogueINS1E_23Sm100TmaWarpSpecializedILi4ELi2ELi16ELb1ELb0EEEJSH_NS5_IJNSS_ISF_SB_EENSS_IS16_SB_EEEEESI_SJ_SI_SJ_NS1E_6fusion15FusionCallbacksIS1I_NS1M_17LinearCombinationISI_fSI_fLNS_15FloatRoundStyleE2EEESH_S1L_JEEENS4_5SM1004TMEM4LOAD26SM100_TMEM_LOAD_16dp128b8xES1C_S1A_NS4_17SM75_U32x4_LDSM_NENS4_14SM90_TMA_STOREES1A_NS4_17SM90_U32x4_STSM_NENS4_39AutoVectorizingCopyWithAssumedAlignmentILi128EEEEEEvvEEEEvNT_6ParamsE)
        /*0980*/ 	.short	0x0380
        /*0982*/ 	.short	0x0800


	//----- nvinfo : EIATTR_SW_WAR
	.align		4
.L_55:
        /*0984*/ 	.byte	0x04, 0x36
        /*0986*/ 	.short	(.L_57 - .L_56)
.L_56:
        /*0988*/ 	.word	0x00000008
.L_57:


//--------------------- .nv.callgraph             --------------------------
	.section	.nv.callgraph,"",@"SHT_CUDA_CALLGRAPH"
	.align	4
	.sectionentsize	8
	.align		4
        /*0000*/ 	.word	0x00000000
	.align		4
        /*0004*/ 	.word	0xffffffff
	.align		4
        /*0008*/ 	.word	index@(_ZN7cutlass13device_kernelINS_4gemm6kernel13GemmUniversalIN4cute5tupleIJiiiiEEENS1_10collective13CollectiveMmaINS1_35MainloopSm100TmaUmmaWarpSpecializedILi2ELi2ELi4ENS5_IJNS4_1CILi1EEENSA_ILi8EEESB_EEEEENS5_IJNSA_ILi64EEENSA_ILi128EEESG_EEENS_10tfloat32_tENS5_IJlSB_lEEESI_SJ_NS4_8TiledMMAINS4_8MMA_AtomIJNS4_17SM100_MMA_TF32_SSISI_SI_fLi64ELi128ELNS4_4UMMA5MajorE0ELSO_0ELNSN_7ScaleInE0ELSP_0EEEEEENS4_6LayoutINS5_IJSB_SB_SB_EEENS5_IJNSA_ILi0EEESU_SU_EEEEENS5_IJNS4_10UnderscoreESX_SX_EEEEENS4_23SM90_TMA_LOAD_MULTICASTENS4_14ComposedLayoutINS4_7SwizzleILi3ELi4ELi3EEENS4_18smem_ptr_flag_bitsILi32EEENSS_INS5_IJSC_NSA_ILi32EEEEEENS5_IJS16_SB_EEEEEEEvNS4_8identityENS4_13SM90_TMA_LOADES1A_vS1B_EENS_8epilogue10collective18CollectiveEpilogueINS1E_23Sm100TmaWarpSpecializedILi4ELi2ELi16ELb1ELb0EEEJSH_NS5_IJNSS_ISF_SB_EENSS_IS16_SB_EEEEESI_SJ_SI_SJ_NS1E_6fusion15FusionCallbacksIS1I_NS1M_17LinearCombinationISI_fSI_fLNS_15FloatRoundStyleE2EEESH_S1L_JEEENS4_5SM1004TMEM4LOAD26SM100_TMEM_LOAD_16dp128b8xES1C_S1A_NS4_17SM75_U32x4_LDSM_NENS4_14SM90_TMA_STOREES1A_NS4_17SM90_U32x4_STSM_NENS4_39AutoVectorizingCopyWithAssumedAlignmentILi128EEEEEEvvEEEEvNT_6ParamsE)
	.align		4
        /*000c*/ 	.word	index@(__assertfail)
	.align		4
        /*0010*/ 	.word	0x00000000
	.align		4
        /*0014*/ 	.word	0xfffffffe
	.align		4
        /*0018*/ 	.word	0x00000000
	.align		4
        /*001c*/ 	.word	0xfffffffd
	.align		4
        /*0020*/ 	.word	0x00000000
	.align		4
        /*0024*/ 	.word	0xfffffffc


//--------------------- .nv.constant4             --------------------------
	.section	.nv.constant4,"a",@progbits
	.align	8
	.align		8
.nv.constant4:
        /*0000*/ 	.dword	__assertfail
	.align		8
        /*0008*/ 	.dword	__unnamed_1
	.align		8
        /*0010*/ 	.dword	__unnamed_2
	.align		8
        /*0018*/ 	.dword	_ZN40_INTERNAL_a56f2829_4_k_cu_4d49315c_300614cuda3std3__45__cpo5beginE
	.align		8
        /*0020*/ 	.dword	_ZN40_INTERNAL_a56f2829_4_k_cu_4d49315c_300614cuda3std3__45__cpo3endE
	.align		8
        /*0028*/ 	.dword	_ZN40_INTERNAL_a56f2829_4_k_cu_4d49315c_300614cuda3std3__45__cpo6cbeginE
	.align		8
        /*0030*/ 	.dword	_ZN40_INTERNAL_a56f2829_4_k_cu_4d49315c_300614cuda3std3__45__cpo4cendE
	.align		8
        /*0038*/ 	.dword	_ZN40_INTERNAL_a56f2829_4_k_cu_4d49315c_300614cuda3std3__442_GLOBAL__N__a56f2829_4_k_cu_4d49315c_300616ignoreE
	.align		8
        /*0040*/ 	.dword	_ZN40_INTERNAL_a56f2829_4_k_cu_4d49315c_300614cuda3std3__419piecewise_constructE
	.align		8
        /*0048*/ 	.dword	_ZN40_INTERNAL_a56f2829_4_k_cu_4d49315c_300614cuda3std3__48in_placeE
	.align		8
        /*0050*/ 	.dword	_ZN40_INTERNAL_a56f2829_4_k_cu_4d49315c_300614cuda3std6ranges3__45__cpo4swapE
	.align		8
        /*0058*/ 	.dword	_ZN40_INTERNAL_a56f2829_4_k_cu_4d49315c_300614cuda3std6ranges3__45__cpo9iter_moveE
	.align		8
        /*0060*/ 	.dword	_ZN40_INTERNAL_a56f2829_4_k_cu_4d49315c_300614cute7productE
	.align		8
        /*0068*/ 	.dword	_ZN40_INTERNAL_a56f2829_4_k_cu_4d49315c_300614cute1_E
	.align		8
        /*0070*/ 	.dword	$str$25
	.align		8
        /*0078*/ 	.dword	$str$26
	.align		8
        /*0080*/ 	.dword	$str$27
	.align		8
        /*0088*/ 	.dword	$str$28


//--------------------- .text._ZN7cutlass13device_kernelINS_4gemm6kernel13GemmUniversalIN4cute5tupleIJiiiiEEENS1_10collective13CollectiveMmaINS1_35MainloopSm100TmaUmmaWarpSpecializedILi2ELi2ELi4ENS5_IJNS4_1CILi1EEENSA_ILi8EEESB_EEEEENS5_IJNSA_ILi64EEENSA_ILi128EEESG_EEENS_10tfloat32_tENS5_IJlSB_lEEESI_SJ_NS4_8TiledMMAINS4_8MMA_AtomIJNS4_17SM100_MMA_TF32_SSISI_SI_fLi64ELi128ELNS4_4UMMA5MajorE0ELSO_0ELNSN_7ScaleInE0ELSP_0EEEEEENS4_6LayoutINS5_IJSB_SB_SB_EEENS5_IJNSA_ILi0EEESU_SU_EEEEENS5_IJNS4_10UnderscoreESX_SX_EEEEENS4_23SM90_TMA_LOAD_MULTICASTENS4_14ComposedLayoutINS4_7SwizzleILi3ELi4ELi3EEENS4_18smem_ptr_flag_bitsILi32EEENSS_INS5_IJSC_NSA_ILi32EEEEEENS5_IJS16_SB_EEEEEEEvNS4_8identityENS4_13SM90_TMA_LOADES1A_vS1B_EENS_8epilogue10collective18CollectiveEpilogueINS1E_23Sm100TmaWarpSpecializedILi4ELi2ELi16ELb1ELb0EEEJSH_NS5_IJNSS_ISF_SB_EENSS_IS16_SB_EEEEESI_SJ_SI_SJ_NS1E_6fusion15FusionCallbacksIS1I_NS1M_17LinearCombinationISI_fSI_fLNS_15FloatRoundStyleE2EEESH_S1L_JEEENS4_5SM1004TMEM4LOAD26SM100_TMEM_LOAD_16dp128b8xES1C_S1A_NS4_17SM75_U32x4_LDSM_NENS4_14SM90_TMA_STOREES1A_NS4_17SM90_U32x4_STSM_NENS4_39AutoVectorizingCopyWithAssumedAlignmentILi128EEEEEEvvEEEEvNT_6ParamsE --------------------------
	.section	.text._ZN7cutlass13device_kernelINS_4gemm6kernel13GemmUniversalIN4cute5tupleIJiiiiEEENS1_10collective13CollectiveMmaINS1_35MainloopSm100TmaUmmaWarpSpecializedILi2ELi2ELi4ENS5_IJNS4_1CILi1EEENSA_ILi8EEESB_EEEEENS5_IJNSA_ILi64EEENSA_ILi128EEESG_EEENS_10tfloat32_tENS5_IJlSB_lEEESI_SJ_NS4_8TiledMMAINS4_8MMA_AtomIJNS4_17SM100_MMA_TF32_SSISI_SI_fLi64ELi128ELNS4_4UMMA5MajorE0ELSO_0ELNSN_7ScaleInE0ELSP_0EEEEEENS4_6LayoutINS5_IJSB_SB_SB_EEENS5_IJNSA_ILi0EEESU_SU_EEEEENS5_IJNS4_10UnderscoreESX_SX_EEEEENS4_23SM90_TMA_LOAD_MULTICASTENS4_14ComposedLayoutINS4_7SwizzleILi3ELi4ELi3EEENS4_18smem_ptr_flag_bitsILi32EEENSS_INS5_IJSC_NSA_ILi32EEEEEENS5_IJS16_SB_EEEEEEEvNS4_8identityENS4_13SM90_TMA_LOADES1A_vS1B_EENS_8epilogue10collective18CollectiveEpilogueINS1E_23Sm100TmaWarpSpecializedILi4ELi2ELi16ELb1ELb0EEEJSH_NS5_IJNSS_ISF_SB_EENSS_IS16_SB_EEEEESI_SJ_SI_SJ_NS1E_6fusion15FusionCallbacksIS1I_NS1M_17LinearCombinationISI_fSI_fLNS_15FloatRoundStyleE2EEESH_S1L_JEEENS4_5SM1004TMEM4LOAD26SM100_TMEM_LOAD_16dp128b8xES1C_S1A_NS4_17SM75_U32x4_LDSM_NENS4_14SM90_TMA_STOREES1A_NS4_17SM90_U32x4_STSM_NENS4_39AutoVectorizingCopyWithAssumedAlignmentILi128EEEEEEvvEEEEvNT_6ParamsE,"ax",@progbits
	.align	128
.text._ZN7cutlass13device_kernelINS_4gemm6kernel13GemmUniversalIN4cute5tupleIJiiiiEEENS1_10collective13CollectiveMmaINS1_35MainloopSm100TmaUmmaWarpSpecializedILi2ELi2ELi4ENS5_IJNS4_1CILi1EEENSA_ILi8EEESB_EEEEENS5_IJNSA_ILi64EEENSA_ILi128EEESG_EEENS_10tfloat32_tENS5_IJlSB_lEEESI_SJ_NS4_8TiledMMAINS4_8MMA_AtomIJNS4_17SM100_MMA_TF32_SSISI_SI_fLi64ELi128ELNS4_4UMMA5MajorE0ELSO_0ELNSN_7ScaleInE0ELSP_0EEEEEENS4_6LayoutINS5_IJSB_SB_SB_EEENS5_IJNSA_ILi0EEESU_SU_EEEEENS5_IJNS4_10UnderscoreESX_SX_EEEEENS4_23SM90_TMA_LOAD_MULTICASTENS4_14ComposedLayoutINS4_7SwizzleILi3ELi4ELi3EEENS4_18smem_ptr_flag_bitsILi32EEENSS_INS5_IJSC_NSA_ILi32EEEEEENS5_IJS16_SB_EEEEEEEvNS4_8identityENS4_13SM90_TMA_LOADES1A_vS1B_EENS_8epilogue10collective18CollectiveEpilogueINS1E_23Sm100TmaWarpSpecializedILi4ELi2ELi16ELb1ELb0EEEJSH_NS5_IJNSS_ISF_SB_EENSS_IS16_SB_EEEEESI_SJ_SI_SJ_NS1E_6fusion15FusionCallbacksIS1I_NS1M_17LinearCombinationISI_fSI_fLNS_15FloatRoundStyleE2EEESH_S1L_JEEENS4_5SM1004TMEM4LOAD26SM100_TMEM_LOAD_16dp128b8xES1C_S1A_NS4_17SM75_U32x4_LDSM_NENS4_14SM90_TMA_STOREES1A_NS4_17SM90_U32x4_STSM_NENS4_39AutoVectorizingCopyWithAssumedAlignmentILi128EEEEEEvvEEEEvNT_6ParamsE:
        .type           _ZN7cutlass13device_kernelINS_4gemm6kernel13GemmUniversalIN4cute5tupleIJiiiiEEENS1_10collective13CollectiveMmaINS1_35MainloopSm100TmaUmmaWarpSpecializedILi2ELi2ELi4ENS5_IJNS4_1CILi1EEENSA_ILi8EEESB_EEEEENS5_IJNSA_ILi64EEENSA_ILi128EEESG_EEENS_10tfloat32_tENS5_IJlSB_lEEESI_SJ_NS4_8TiledMMAINS4_8MMA_AtomIJNS4_17SM100_MMA_TF32_SSISI_SI_fLi64ELi128ELNS4_4UMMA5MajorE0ELSO_0ELNSN_7ScaleInE0ELSP_0EEEEEENS4_6LayoutINS5_IJSB_SB_SB_EEENS5_IJNSA_ILi0EEESU_SU_EEEEENS5_IJNS4_10UnderscoreESX_SX_EEEEENS4_23SM90_TMA_LOAD_MULTICASTENS4_14ComposedLayoutINS4_7SwizzleILi3ELi4ELi3EEENS4_18smem_ptr_flag_bitsILi32EEENSS_INS5_IJSC_NSA_ILi32EEEEEENS5_IJS16_SB_EEEEEEEvNS4_8identityENS4_13SM90_TMA_LOADES1A_vS1B_EENS_8epilogue10collective18CollectiveEpilogueINS1E_23Sm100TmaWarpSpecializedILi4ELi2ELi16ELb1ELb0EEEJSH_NS5_IJNSS_ISF_SB_EENSS_IS16_SB_EEEEESI_SJ_SI_SJ_NS1E_6fusion15FusionCallbacksIS1I_NS1M_17LinearCombinationISI_fSI_fLNS_15FloatRoundStyleE2EEESH_S1L_JEEENS4_5SM1004TMEM4LOAD26SM100_TMEM_LOAD_16dp128b8xES1C_S1A_NS4_17SM75_U32x4_LDSM_NENS4_14SM90_TMA_STOREES1A_NS4_17SM90_U32x4_STSM_NENS4_39AutoVectorizingCopyWithAssumedAlignmentILi128EEEEEEvvEEEEvNT_6ParamsE,@function
        .size           _ZN7cutlass13device_kernelINS_4gemm6kernel13GemmUniversalIN4cute5tupleIJiiiiEEENS1_10collective13CollectiveMmaINS1_35MainloopSm100TmaUmmaWarpSpecializedILi2ELi2ELi4ENS5_IJNS4_1CILi1EEENSA_ILi8EEESB_EEEEENS5_IJNSA_ILi64EEENSA_ILi128EEESG_EEENS_10tfloat32_tENS5_IJlSB_lEEESI_SJ_NS4_8TiledMMAINS4_8MMA_AtomIJNS4_17SM100_MMA_TF32_SSISI_SI_fLi64ELi128ELNS4_4UMMA5MajorE0ELSO_0ELNSN_7ScaleInE0ELSP_0EEEEEENS4_6LayoutINS5_IJSB_SB_SB_EEENS5_IJNSA_ILi0EEESU_SU_EEEEENS5_IJNS4_10UnderscoreESX_SX_EEEEENS4_23SM90_TMA_LOAD_MULTICASTENS4_14ComposedLayoutINS4_7SwizzleILi3ELi4ELi3EEENS4_18smem_ptr_flag_bitsILi32EEENSS_INS5_IJSC_NSA_ILi32EEEEEENS5_IJS16_SB_EEEEEEEvNS4_8identityENS4_13SM90_TMA_LOADES1A_vS1B_EENS_8epilogue10collective18CollectiveEpilogueINS1E_23Sm100TmaWarpSpecializedILi4ELi2ELi16ELb1ELb0EEEJSH_NS5_IJNSS_ISF_SB_EENSS_IS16_SB_EEEEESI_SJ_SI_SJ_NS1E_6fusion15FusionCallbacksIS1I_NS1M_17LinearCombinationISI_fSI_fLNS_15FloatRoundStyleE2EEESH_S1L_JEEENS4_5SM1004TMEM4LOAD26SM100_TMEM_LOAD_16dp128b8xES1C_S1A_NS4_17SM75_U32x4_LDSM_NENS4_14SM90_TMA_STOREES1A_NS4_17SM90_U32x4_STSM_NENS4_39AutoVectorizingCopyWithAssumedAlignmentILi128EEEEEEvvEEEEvNT_6ParamsE,(.L_x_181 - _ZN7cutlass13device_kernelINS_4gemm6kernel13GemmUniversalIN4cute5tupleIJiiiiEEENS1_10collective13CollectiveMmaINS1_35MainloopSm100TmaUmmaWarpSpecializedILi2ELi2ELi4ENS5_IJNS4_1CILi1EEENSA_ILi8EEESB_EEEEENS5_IJNSA_ILi64EEENSA_ILi128EEESG_EEENS_10tfloat32_tENS5_IJlSB_lEEESI_SJ_NS4_8TiledMMAINS4_8MMA_AtomIJNS4_17SM100_MMA_TF32_SSISI_SI_fLi64ELi128ELNS4_4UMMA5MajorE0ELSO_0ELNSN_7ScaleInE0ELSP_0EEEEEENS4_6LayoutINS5_IJSB_SB_SB_EEENS5_IJNSA_ILi0EEESU_SU_EEEEENS5_IJNS4_10UnderscoreESX_SX_EEEEENS4_23SM90_TMA_LOAD_MULTICASTENS4_14ComposedLayoutINS4_7SwizzleILi3ELi4ELi3EEENS4_18smem_ptr_flag_bitsILi32EEENSS_INS5_IJSC_NSA_ILi32EEEEEENS5_IJS16_SB_EEEEEEEvNS4_8identityENS4_13SM90_TMA_LOADES1A_vS1B_EENS_8epilogue10collective18CollectiveEpilogueINS1E_23Sm100TmaWarpSpecializedILi4ELi2ELi16ELb1ELb0EEEJSH_NS5_IJNSS_ISF_SB_EENSS_IS16_SB_EEEEESI_SJ_SI_SJ_NS1E_6fusion15FusionCallbacksIS1I_NS1M_17LinearCombinationISI_fSI_fLNS_15FloatRoundStyleE2EEESH_S1L_JEEENS4_5SM1004TMEM4LOAD26SM100_TMEM_LOAD_16dp128b8xES1C_S1A_NS4_17SM75_U32x4_LDSM_NENS4_14SM90_TMA_STOREES1A_NS4_17SM90_U32x4_STSM_NENS4_39AutoVectorizingCopyWithAssumedAlignmentILi128EEEEEEvvEEEEvNT_6ParamsE)
        .other          _ZN7cutlass13device_kernelINS_4gemm6kernel13GemmUniversalIN4cute5tupleIJiiiiEEENS1_10collective13CollectiveMmaINS1_35MainloopSm100TmaUmmaWarpSpecializedILi2ELi2ELi4ENS5_IJNS4_1CILi1EEENSA_ILi8EEESB_EEEEENS5_IJNSA_ILi64EEENSA_ILi128EEESG_EEENS_10tfloat32_tENS5_IJlSB_lEEESI_SJ_NS4_8TiledMMAINS4_8MMA_AtomIJNS4_17SM100_MMA_TF32_SSISI_SI_fLi64ELi128ELNS4_4UMMA5MajorE0ELSO_0ELNSN_7ScaleInE0ELSP_0EEEEEENS4_6LayoutINS5_IJSB_SB_SB_EEENS5_IJNSA_ILi0EEESU_SU_EEEEENS5_IJNS4_10UnderscoreESX_SX_EEEEENS4_23SM90_TMA_LOAD_MULTICASTENS4_14ComposedLayoutINS4_7SwizzleILi3ELi4ELi3EEENS4_18smem_ptr_flag_bitsILi32EEENSS_INS5_IJSC_NSA_ILi32EEEEEENS5_IJS16_SB_EEEEEEEvNS4_8identityENS4_13SM90_TMA_LOADES1A_vS1B_EENS_8epilogue10collective18CollectiveEpilogueINS1E_23Sm100TmaWarpSpecializedILi4ELi2ELi16ELb1ELb0EEEJSH_NS5_IJNSS_ISF_SB_EENSS_IS16_SB_EEEEESI_SJ_SI_SJ_NS1E_6fusion15FusionCallbacksIS1I_NS1M_17LinearCombinationISI_fSI_fLNS_15FloatRoundStyleE2EEESH_S1L_JEEENS4_5SM1004TMEM4LOAD26SM100_TMEM_LOAD_16dp128b8xES1C_S1A_NS4_17SM75_U32x4_LDSM_NENS4_14SM90_TMA_STOREES1A_NS4_17SM90_U32x4_STSM_NENS4_39AutoVectorizingCopyWithAssumedAlignmentILi128EEEEEEvvEEEEvNT_6ParamsE,@"STO_CUDA_ENTRY STV_DEFAULT"
_ZN7cutlass13device_kernelINS_4gemm6kernel13GemmUniversalIN4cute5tupleIJiiiiEEENS1_10collective13CollectiveMmaINS1_35MainloopSm100TmaUmmaWarpSpecializedILi2ELi2ELi4ENS5_IJNS4_1CILi1EEENSA_ILi8EEESB_EEEEENS5_IJNSA_ILi64EEENSA_ILi128EEESG_EEENS_10tfloat32_tENS5_IJlSB_lEEESI_SJ_NS4_8TiledMMAINS4_8MMA_AtomIJNS4_17SM100_MMA_TF32_SSISI_SI_fLi64ELi128ELNS4_4UMMA5MajorE0ELSO_0ELNSN_7ScaleInE0ELSP_0EEEEEENS4_6LayoutINS5_IJSB_SB_SB_EEENS5_IJNSA_ILi0EEESU_SU_EEEEENS5_IJNS4_10UnderscoreESX_SX_EEEEENS4_23SM90_TMA_LOAD_MULTICASTENS4_14ComposedLayoutINS4_7SwizzleILi3ELi4ELi3EEENS4_18smem_ptr_flag_bitsILi32EEENSS_INS5_IJSC_NSA_ILi32EEEEEENS5_IJS16_SB_EEEEEEEvNS4_8identityENS4_13SM90_TMA_LOADES1A_vS1B_EENS_8epilogue10collective18CollectiveEpilogueINS1E_23Sm100TmaWarpSpecializedILi4ELi2ELi16ELb1ELb0EEEJSH_NS5_IJNSS_ISF_SB_EENSS_IS16_SB_EEEEESI_SJ_SI_SJ_NS1E_6fusion15FusionCallbacksIS1I_NS1M_17LinearCombinationISI_fSI_fLNS_15FloatRoundStyleE2EEESH_S1L_JEEENS4_5SM1004TMEM4LOAD26SM100_TMEM_LOAD_16dp128b8xES1C_S1A_NS4_17SM75_U32x4_LDSM_NENS4_14SM90_TMA_STOREES1A_NS4_17SM90_U32x4_STSM_NENS4_39AutoVectorizingCopyWithAssumedAlignmentILi128EEEEEEvvEEEEvNT_6ParamsE:
[----:B------:R-:W1:Y:S01]  /*0000*/  LDC R1, c[0x0][0x37c] ;  /* 0x0000df00ff017b82 */ /* 0x000e620000000800 */
[----:B------:R-:W2:Y:S01]  /*0010*/  S2R R65, SR_TID.X ;  /* 0x0000000000417919 */ /* 0x000ea20000002100 */
[----:B------:R-:W3:Y:S01]  /*0020*/  LDCU.64 UR8, c[0x0][0x890] ;  /* 0x00011200ff0877ac */ /* 0x000ee20008000a00 */
[----:B------:R-:W-:Y:S02]  /*0030*/  PRMT R53, RZ, 0x7610, R53 ;  /* 0x00007610ff357816 */ /* 0x000fe40000000035 */
[----:B------:R-:W-:Y:S01]  /*0040*/  ELECT P4, URZ, PT ;  /* 0x0000000000ff782f */ /* 0x000fe20003880000 */
[----:B---3--:R-:W-:-:S04]  /*0050*/  UISETP.NE.U32.AND UP0, UPT, UR8, URZ, UPT ;  /* 0x000000ff0800728c */ /* 0x008fc8000bf05070 */
[----:B------:R-:W-:Y:S01]  /*0060*/  UISETP.NE.AND.EX UP0, UPT, UR9, URZ, UPT, UP0 ;  /* 0x000000ff0900728c */ /* 0x000fe2000bf05300 */
[----:B--2---:R-:W-:-:S05]  /*0070*/  SHF.R.U32.HI R54, RZ, 0x5, R65 ;  /* 0x00000005ff367819 */ /* 0x004fca0000011641 */
[----:B------:R-:W2:Y:S02]  /*0080*/  SHFL.IDX PT, R0, R54, RZ, 0x1f ;  /* 0x00001fff36007589 */ /* 0x000ea400000e0000 */
[----:B--2---:R-:W-:Y:S01]  /*0090*/  R2UR UR17, R0 ;  /* 0x00000000001172ca */ /* 0x004fe200000e0000 */
[----:B-1----:R-:W-:-:S14]  /*00a0*/  BRA.U UP0, `(.L_x_0) ;  /* 0x0000000100307547 */ /* 0x002fdc000b800000 */
[----:B------:R-:W1:Y:S02]  /*00b0*/  LDCU.64 UR4, c[0x0][0x888] ;  /* 0x00011100ff0477ac */ /* 0x000e640008000a00 */
[----:B-1----:R-:W-:-:S04]  /*00c0*/  UISETP.NE.U32.AND UP0, UPT, UR4, URZ, UPT ;  /* 0x000000ff0400728c */ /* 0x002fc8000bf05070 */
[----:B------:R-:W-:-:S09]  /*00d0*/  UISETP.NE.AND.EX UP0, UPT, UR5, URZ, UPT, UP0 ;  /* 0x000000ff0500728c */ /* 0x000fd2000bf05300 */
[----:B------:R-:W-:Y:S05]  /*00e0*/  BRA.U !UP0, `(.L_x_1) ;  /* 0x0000000108147547 */ /* 0x000fea000b800000 */
[----:B------:R-:W1:Y:S01]  /*00f0*/  LDC.64 R2, c[0x0][0x888] ;  /* 0x00022200ff027b82 */ /* 0x000e620000000a00 */
[----:B------:R-:W1:Y:S02]  /*0100*/  LDCU.64 UR4, c[0x0][0x358] ;  /* 0x00006b00ff0477ac */ /* 0x000e640008000a00 */
[----:B-1----:R1:W5:Y:S01]  /*0110*/  LDG.E R27, desc[UR4][R2.64] ;  /* 0x00000004021b7981 */ /* 0x002362000c1e1900 */
[----:B------:R-:W-:Y:S01]  /*0120*/  HFMA2 R53, -RZ, RZ, 0, 5.9604644775390625e-08 ;  /* 0x00000001ff357431 */ /* 0x000fe200000001ff */
[----:B------:R-:W-:Y:S05]  /*0130*/  BRA `(.L_x_0) ;  /* 0x00000000000c7947 */ /* 0x000fea0003800000 */
.L_x_1:
[----:B------:R-:W1:Y:S01]  /*0140*/  LDCU UR4, c[0x0][0x880] ;  /* 0x00011000ff0477ac */ /* 0x000e620008000800 */
[----:B------:R-:W-:Y:S01]  /*0150*/  HFMA2 R53, -RZ, RZ, 0, 5.9604644775390625e-08 ;  /* 0x00000001ff357431 */ /* 0x000fe200000001ff */
[----:B-1----:R-:W-:-:S07]  /*0160*/  MOV R27, UR4 ;  /* 0x00000004001b7c02 */ /* 0x002fce0008000f00 */
.L_x_0:
[----:B------:R-:W2:Y:S02]  /*0170*/  LDCU.64 UR4, c[0x0][0x8b0] ;  /* 0x00011600ff0477ac */ /* 0x000ea40008000a00 */
[----:B--2---:R-:W-:-:S04]  /*0180*/  UISETP.NE.U32.AND UP0, UPT, UR4, URZ, UPT ;  /* 0x000000ff0400728c */ /* 0x004fc8000bf05070 */
[----:B------:R-:W-:-:S09]  /*0190*/  UISETP.NE.AND.EX UP0, UPT, UR5, URZ, UPT, UP0 ;  /* 0x000000ff0500728c */ /* 0x000fd2000bf05300 */
[----:B------:R-:W-:Y:S05]  /*01a0*/  BRA.U UP0, `(.L_x_2) ;  /* 0x0000000100287547 */ /* 0x000fea000b800000 */
[----:B------:R-:W2:Y:S02]  /*01b0*/  LDCU.64 UR4, c[0x0][0x8a8] ;  /* 0x00011500ff0477ac */ /* 0x000ea40008000a00 */
[----:B--2---:R-:W-:-:S04]  /*01c0*/  UISETP.NE.U32.AND UP0, UPT, UR4, URZ, UPT ;  /* 0x000000ff0400728c */ /* 0x004fc8000bf05070 */
[----:B------:R-:W-:-:S09]  /*01d0*/  UISETP.NE.AND.EX UP0, UPT, UR5, URZ, UPT, UP0 ;  /* 0x000000ff0500728c */ /* 0x000fd2000bf05300 */
[----:B------:R-:W-:Y:S05]  /*01e0*/  BRA.U !UP0, `(.L_x_3) ;  /* 0x0000000108107547 */ /* 0x000fea000b800000 */
[----:B------:R-:W2:Y:S01]  /*01f0*/  LDC.64 R24, c[0x0][0x8a8] ;  /* 0x00022a00ff187b82 */ /* 0x000ea20000000a00 */
[----:B------:R-:W2:Y:S02]  /*0200*/  LDCU.64 UR4, c[0x0][0x358] ;  /* 0x00006b00ff0477ac */ /* 0x000ea40008000a00 */
[----:B--2---:R2:W5:Y:S01]  /*0210*/  LDG.E R24, desc[UR4][R24.64] ;  /* 0x0000000418187981 */ /* 0x004562000c1e1900 */
[----:B------:R-:W-:Y:S05]  /*0220*/  BRA `(.L_x_2) ;  /* 0x0000000000087947 */ /* 0x000fea0003800000 */
.L_x_3:
[----:B------:R-:W2:Y:S02]  /*0230*/  LDCU UR4, c[0x0][0x8a0] ;  /* 0x00011400ff0477ac */ /* 0x000ea40008000800 */
[----:B--2---:R-:W-:Y:S02]  /*0240*/  MOV R24, UR4 ;  /* 0x0000000400187c02 */ /* 0x004fe40008000f00 */
.L_x_2:
[----:B------:R-:W-:Y:S01]  /*0250*/  IMAD.U32 R0, RZ, RZ, UR17 ;  /* 0x00000011ff007e24 */ /* 0x000fe2000f8e00ff */
[----:B------:R-:W-:Y:S04]  /*0260*/  BSSY.RECONVERGENT B0, `(.L_x_4) ;  /* 0x000000c000007945 */ /* 0x000fe80003800200 */
[C---:B------:R-:W-:Y:S02]  /*0270*/  ISETP.NE.OR P1, PT, R0.reuse, 0x1, !P4 ;  /* 0x000000010000780c */ /* 0x040fe40006725670 */
[----:B------:R-:W-:-:S11]  /*0280*/  ISETP.NE.OR P0, PT, R0, 0x3, !P4 ;  /* 0x000000030000780c */ /* 0x000fd60006705670 */
[----:B------:R-:W-:Y:S05]  /*0290*/  @P1 BRA `(.L_x_5) ;  /* 0x0000000000201947 */ /* 0x000fea0003800000 */
[----:B------:R-:W3:Y:S02]  /*02a0*/  LDCU.64 UR4, c[0x0][0x348] ;  /* 0x00006900ff0477ac */ /* 0x000ee40008000a00 */
[----:B---3--:R-:W-:Y:S02]  /*02b0*/  UIADD3 UR6, UP1, UPT, UR4, 0x80, URZ ;  /* 0x0000008004067890 */ /* 0x008fe4000ff3e0ff */
[----:B------:R-:W-:Y:S02]  /*02c0*/  UIADD3 UR4, UP0, UPT, UR4, 0x180, URZ ;  /* 0x0000018004047890 */ /* 0x000fe4000ff1e0ff */
[----:B------:R-:W-:Y:S02]  /*02d0*/  UIADD3.X UR7, UPT, UPT, URZ, UR5, URZ, UP1, !UPT ;  /* 0x00000005ff077290 */ /* 0x000fe40008ffe4ff */
[----:B------:R-:W-:-:S07]  /*02e0*/  UIADD3.X UR5, UPT, UPT, URZ, UR5, URZ, UP0, !UPT ;  /* 0x00000005ff057290 */ /* 0x000fce00087fe4ff */
[----:B------:R3:W-:Y:S02]  /*02f0*/  UTMACCTL.PF [UR6] ;  /* 0x00000000060079b9 */ /* 0x0007e40008040000 */
[----:B------:R3:W-:Y:S02]  /*0300*/  UTMACCTL.PF [UR4] ;  /* 0x00000000040079b9 */ /* 0x0007e40008040000 */
[----:B---3--:R-:W-:Y:S01]  /*0310*/  NOP ;  /* 0x0000000000007918 */ /* 0x008fe20000000000 */
.L_x_5:
[----:B------:R-:W-:Y:S05]  /*0320*/  BSYNC.RECONVERGENT B0 ;  /* 0x0000000000007941 */ /* 0x000fea0003800200 */
.L_x_4:
[----:B------:R-:W-:Y:S04]  /*0330*/  BSSY.RECONVERGENT B0, `(.L_x_6) ;  /* 0x000000a000007945 */ /* 0x000fe80003800200 */
        /* <DEDUP_REMOVED lines=9> */
.L_x_7:
[----:B------:R-:W-:Y:S05]  /*03d0*/  BSYNC.RECONVERGENT B0 ;  /* 0x0000000000007941 */ /* 0x000fea0003800200 */
.L_x_6:
[----:B------:R-:W3:Y:S01]  /*03e0*/  LDCU.64 UR4, c[0x0][0x888] ;  /* 0x00011100ff0477ac */ /* 0x000ee20008000a00 */
[----:B------:R-:W-:Y:S02]  /*03f0*/  UISETP.EQ.U32.AND UP1, UPT, UR8, URZ, UPT ;  /* 0x000000ff0800728c */ /* 0x000fe4000bf22070 */
[----:B------:R-:W-:Y:S02]  /*0400*/  UPLOP3.LUT UP3, UPT, UPT, UPT, UPT, 0x80, 0x8 ;  /* 0x000000000008789c */ /* 0x000fe40003f6f070 */
[----:B---3--:R-:W-:-:S04]  /*0410*/  UISETP.NE.U32.AND UP0, UPT, UR4, URZ, UPT ;  /* 0x000000ff0400728c */ /* 0x008fc8000bf05070 */
[----:B------:R-:W-:-:S04]  /*0420*/  UISETP.NE.AND.EX UP0, UPT, UR5, URZ, UPT, UP0 ;  /* 0x000000ff0500728c */ /* 0x000fc8000bf05300 */
[----:B------:R-:W-:-:S04]  /*0430*/  UISETP.EQ.OR.EX UP2, UPT, UR9, URZ, !UP0, UP1 ;  /* 0x000000ff0900728c */ /* 0x000fc8000c742710 */
[----:B------:R-:W-:-:S05]  /*0440*/  UP2UR UR63, UPR, URZ, 0x4 ;  /* 0x00000004ff3f7883 */ /* 0x000fca0008000000 */
[----:B------:R-:W-:Y:S07]  /*0450*/  BRA.U !UP2, `(.L_x_8) ;  /* 0x000000010a207547 */ /* 0x000fee000b800000 */
[----:B------:R-:W-:Y:S01]  /*0460*/  UISETP.NE.U32.AND UP1, UPT, UR8, URZ, UPT ;  /* 0x000000ff0800728c */ /* 0x000fe2000bf25070 */
[----:B-----5:R-:W-:Y:S01]  /*0470*/  FSETP.NEU.AND P0, PT, R27, RZ, PT ;  /* 0x000000ff1b00720b */ /* 0x020fe20003f0d000 */
[----:B------:R-:W-:Y:S02]  /*0480*/  USEL UR4, URZ, 0xffffffff, UP0 ;  /* 0xffffffffff047887 */ /* 0x000fe40008000000 */
[----:B------:R-:W-:-:S10]  /*0490*/  UISETP.NE.AND.EX UP1, UPT, UR9, URZ, UPT, UP1 ;  /* 0x000000ff0900728c */ /* 0x000fd4000bf25310 */
[----:B------:R-:W-:Y:S01]  /*04a0*/  VOTEU.ANY UP0, P0 ;  /* 0x0000000000ff7886 */ /* 0x000fe20000000100 */
[----:B------:R-:W-:-:S04]  /*04b0*/  @!UP1 USEL UR4, URZ, 0xffffffff, UP0 ;  /* 0xffffffffff049887 */ /* 0x000fc80008000000 */
[----:B------:R-:W-:-:S04]  /*04c0*/  ULOP3.LUT UR4, UR4, 0x1, URZ, 0xc0, !UPT ;  /* 0x0000000104047892 */ /* 0x000fc8000f8ec0ff */
[----:B------:R-:W-:-:S11]  /*04d0*/  UISETP.NE.U32.AND UP3, UPT, UR4, 0x1, UPT ;  /* 0x000000010400788c */ /* 0x000fd6000bf65070 */
.L_x_8:
[----:B-1----:R-:W1:Y:S01]  /*04e0*/  SHFL.IDX PT, R2, R54, RZ, 0x1f ;  /* 0x00001fff36027589 */ /* 0x002e6200000e0000 */
[----:B------:R-:W-:-:S04]  /*04f0*/  UISETP.NE.AND UP0, UPT, UR17, 0x2, UPT ;  /* 0x000000021100788c */ /* 0x000fc8000bf05270 */
[----:B------:R-:W-:Y:S01]  /*0500*/  USEL UR45, URZ, 0x1, UP0 ;  /* 0x00000001ff2d7887 */ /* 0x000fe20008000000 */
[----:B-1----:R-:W-:-:S13]  /*0510*/  ISETP.NE.AND P0, PT, R2, RZ, PT ;  /* 0x000000ff0200720c */ /* 0x002fda0003f05270 */
[----:B------:R-:W-:Y:S05]  /*0520*/  @P0 BRA `(.L_x_9) ;  /* 0x0000000000480947 */ /* 0x000fea0003800000 */
[----:B------:R-:W1:Y:S01]  /*0530*/  S2UR UR4, SR_CgaCtaId ;  /* 0x00000000000479c3 */ /* 0x000e620000008800 */
[----:B------:R-:W-:Y:S01]  /*0540*/  UMOV UR5, 0x400 ;  /* 0x0000040000057882 */ /* 0x000fe20000000000 */
[----:B------:R-:W-:Y:S01]  /*0550*/  UMOV UR8, 0x1 ;  /* 0x0000000100087882 */ /* 0x000fe20000000000 */
[----:B------:R-:W-:Y:S01]  /*0560*/  UMOV UR6, 0x8 ;  /* 0x0000000800067882 */ /* 0x000fe20000000000 */
[----:B------:R-:W-:-:S04]  /*0570*/  UIADD3 UR8, UPT, UPT, -UR8, 0x100000, URZ ;  /* 0x0010000008087890 */ /* 0x000fc8000fffe1ff */
[----:B------:R-:W-:Y:S02]  /*0580*/  USHF.L.U32 UR9, UR8, 0xb, URZ ;  /* 0x0000000b08097899 */ /* 0x000fe400080006ff */
[----:B------:R-:W-:Y:S02]  /*0590*/  USHF.L.U32 UR8, UR8, 0x1, URZ ;  /* 0x0000000108087899 */ /* 0x000fe400080006ff */
[----:B------:R-:W-:-:S04]  /*05a0*/  UIADD3 UR6, UPT, UPT, -UR6, 0x100000, URZ ;  /* 0x0010000006067890 */ /* 0x000fc8000fffe1ff */
[----:B------:R-:W-:Y:S02]  /*05b0*/  USHF.L.U32 UR7, UR6, 0xb, URZ ;  /* 0x0000000b06077899 */ /* 0x000fe400080006ff */
[----:B------:R-:W-:Y:S01]  /*05c0*/  USHF.L.U32 UR6, UR6, 0x1, URZ ;  /* 0x0000000106067899 */ /* 0x000fe200080006ff */
[----:B------:R-:W-:Y:S01]  /*05d0*/  ELECT P0, URZ, PT ;  /* 0x0000000000ff782f */ /* 0x000fe20003800000 */
[----:B-1----:R-:W-:Y:S01]  /*05e0*/  ULEA UR4, UR4, UR5, 0x18 ;  /* 0x0000000504047291 */ /* 0x002fe2000f8ec0ff */
[----:B------:R-:W1:Y:S11]  /*05f0*/  FENCE.VIEW.ASYNC.S ;  /* 0x00000000000073c6 */ /* 0x000e760000000000 */
[----:B-1----:R1:W3:Y:S01]  /*0600*/  SYNCS.EXCH.64 URZ, [UR4], UR8 ;  /* 0x0000000804ff75b2 */ /* 0x0022e20008000100 */
[----:B------:R1:W4:Y:S01]  /*0610*/  SYNCS.EXCH.64 URZ, [UR4+0x10], UR6 ;  /* 0x0000100604ff75b2 */ /* 0x0003220008000100 */
[----:B------:R1:W1:Y:S01]  /*0620*/  SYNCS.EXCH.64 URZ, [UR4+0x8], UR8 ;  /* 0x0000080804ff75b2 */ /* 0x0002620008000100 */
[----:B------:R1:W1:Y:S01]  /*0630*/  SYNCS.EXCH.64 URZ, [UR4+0x18], UR6 ;  /* 0x0000180604ff75b2 */ /* 0x0002620008000100 */
[----:B------:R-:W-:Y:S01]  /*0640*/  NOP ;  /* 0x0000000000007918 */ /* 0x000fe20000000000 */
.L_x_9:
[----:B------:R-:W2:Y:S01]  /*0650*/  SHFL.IDX PT, R2, R54, RZ, 0x1f ;  /* 0x00001fff36027589 */ /* 0x000ea200000e0000 */
[----:B------:R-:W-:Y:S01]  /*0660*/  NOP ;  /* 0x0000000000007918 */ /* 0x000fe20000000000 */
[----:B--2---:R-:W-:-:S13]  /*0670*/  ISETP.NE.AND P0, PT, R2, 0x1, PT ;  /* 0x000000010200780c */ /* 0x004fda0003f05270 */
[----:B------:R-:W-:Y:S05]  /*0680*/  @P0 BRA `(.L_x_10) ;  /* 0x0000000000580947 */ /* 0x000fea0003800000 */
[----:B-1----:R-:W1:Y:S01]  /*0690*/  S2UR UR4, SR_CgaCtaId ;  /* 0x00000000000479c3 */ /* 0x002e620000008800 */
        /* <DEDUP_REMOVED lines=12> */
[----:B-1----:R2:W1:Y:S01]  /*0760*/  SYNCS.EXCH.64 URZ, [UR4+0x20], UR8 ;  /* 0x0000200804ff75b2 */ /* 0x0024620008000100 */
[----:B------:R2:W1:Y:S01]  /*0770*/  SYNCS.EXCH.64 URZ, [UR4+0x40], UR6 ;  /* 0x0000400604ff75b2 */ /* 0x0004620008000100 */
[----:B------:R2:W1:Y:S01]  /*0780*/  SYNCS.EXCH.64 URZ, [UR4+0x28], UR8 ;  /* 0x0000280804ff75b2 */ /* 0x0004620008000100 */
[----:B------:R2:W1:Y:S01]  /*0790*/  SYNCS.EXCH.64 URZ, [UR4+0x48], UR6 ;  /* 0x0000480604ff75b2 */ /* 0x0004620008000100 */
[----:B------:R2:W1:Y:S01]  /*07a0*/  SYNCS.EXCH.64 URZ, [UR4+0x30], UR8 ;  /* 0x0000300804ff75b2 */ /* 0x0004620008000100 */
[----:B------:R2:W1:Y:S01]  /*07b0*/  SYNCS.EXCH.64 URZ, [UR4+0x50], UR6 ;  /* 0x0000500604ff75b2 */ /* 0x0004620008000100 */
[----:B------:R2:W1:Y:S01]  /*07c0*/  SYNCS.EXCH.64 URZ, [UR4+0x38], UR8 ;  /* 0x0000380804ff75b2 */ /* 0x0004620008000100 */
[----:B------:R2:W1:Y:S02]  /*07d0*/  SYNCS.EXCH.64 URZ, [UR4+0x58], UR6 ;  /* 0x0000580604ff75b2 */ /* 0x0004640008000100 */
[----:B--2---:R-:W-:Y:S01]  /*07e0*/  NOP ;  /* 0x0000000000007918 */ /* 0x004fe20000000000 */
.L_x_10:
[----:B------:R-:W2:Y:S01]  /*07f0*/  SHFL.IDX PT, R2, R54, RZ, 0x1f ;  /* 0x00001fff36027589 */ /* 0x000ea200000e0000 */
[----:B------:R-:W-:Y:S01]  /*0800*/  NOP ;  /* 0x0000000000007918 */ /* 0x000fe20000000000 */
[----:B--2---:R-:W-:-:S13]  /*0810*/  ISETP.NE.AND P0, PT, R2, 0x3, PT ;  /* 0x000000030200780c */ /* 0x004fda0003f05270 */
[----:B------:R-:W-:Y:S05]  /*0820*/  @P0 BRA `(.L_x_11) ;  /* 0x0000000000300947 */ /* 0x000fea0003800000 */
[----:B-1----:R-:W1:Y:S01]  /*0830*/  S2UR UR4, SR_CgaCtaId ;  /* 0x00000000000479c3 */ /* 0x002e620000008800 */
[----:B------:R-:W-:Y:S01]  /*0840*/  UMOV UR6, 0x400 ;  /* 0x0000040000067882 */ /* 0x000fe20000000000 */
[----:B------:R-:W-:Y:S01]  /*0850*/  UMOV UR5, 0x20 ;  /* 0x0000002000057882 */ /* 0x000fe20000000000 */
[----:B------:R-:W-:Y:S01]  /*0860*/  ELECT P0, URZ, PT ;  /* 0x0000000000ff782f */ /* 0x000fe20003800000 */
[----:B-1----:R-:W-:Y:S02]  /*0870*/  ULEA UR6, UR4, UR6, 0x18 ;  /* 0x0000000604067291 */ /* 0x002fe4000f8ec0ff */
[----:B------:R-:W-:-:S04]  /*0880*/  UIADD3 UR4, UPT, UPT, -UR5, 0x100000, URZ ;  /* 0x0010000005047890 */ /* 0x000fc8000fffe1ff */
[----:B------:R-:W-:Y:S02]  /*0890*/  USHF.L.U32 UR5, UR4, 0xb, URZ ;  /* 0x0000000b04057899 */ /* 0x000fe400080006ff */
[----:B------:R-:W-:Y:S01]  /*08a0*/  USHF.L.U32 UR4, UR4, 0x1, URZ ;  /* 0x0000000104047899 */ /* 0x000fe200080006ff */
[----:B------:R-:W1:Y:S11]  /*08b0*/  FENCE.VIEW.ASYNC.S ;  /* 0x00000000000073c6 */ /* 0x000e760000000000 */
[----:B-1----:R2:W1:Y:S01]  /*08c0*/  SYNCS.EXCH.64 URZ, [UR6+0x60], UR4 ;  /* 0x0000600406ff75b2 */ /* 0x0024620008000100 */
[----:B------:R2:W1:Y:S02]  /*08d0*/  SYNCS.EXCH.64 URZ, [UR6+0x68], UR4 ;  /* 0x0000680406ff75b2 */ /* 0x0004640008000100 */
[----:B--2---:R-:W-:Y:S01]  /*08e0*/  NOP ;  /* 0x0000000000007918 */ /* 0x004fe20000000000 */
.L_x_11:
[----:B------:R-:W2:Y:S01]  /*08f0*/  SHFL.IDX PT, R2, R54, RZ, 0x1f ;  /* 0x00001fff36027589 */ /* 0x000ea200000e0000 */
[----:B------:R-:W-:Y:S01]  /*0900*/  NOP ;  /* 0x0000000000007918 */ /* 0x000fe20000000000 */
[----:B--2---:R-:W-:-:S13]  /*0910*/  ISETP.NE.AND P0, PT, R2, 0x4, PT ;  /* 0x000000040200780c */ /* 0x004fda0003f05270 */
[----:B------:R-:W-:Y:S05]  /*0920*/  @P0 BRA `(.L_x_12) ;  /* 0x00000000004c0947 */ /* 0x000fea0003800000 */
[----:B-1----:R-:W1:Y:S01]  /*0930*/  S2UR UR6, SR_CgaCtaId ;  /* 0x00000000000679c3 */ /* 0x002e620000008800 */
[----:B------:R-:W-:Y:S01]  /*0940*/  UMOV UR4, 0x720 ;  /* 0x0000072000047882 */ /* 0x000fe20000000000 */
[----:B------:R-:W-:Y:S01]  /*0950*/  UMOV UR5, 0x400 ;  /* 0x0000040000057882 */ /* 0x000fe20000000000 */
[----:B------:R-:W-:Y:S01]  /*0960*/  USEL UR4, UR4, 0x620, UP3 ;  /* 0x0000062004047887 */ /* 0x000fe20009800000 */
[----:B------:R-:W-:Y:S01]  /*0970*/  UMOV UR8, 0x1 ;  /* 0x0000000100087882 */ /* 0x000fe20000000000 */
[----:B------:R-:W-:Y:S01]  /*0980*/  ELECT P0, URZ, PT ;  /* 0x0000000000ff782f */ /* 0x000fe20003800000 */
[----:B------:R-:W-:-:S04]  /*0990*/  UIADD3 UR8, UPT, UPT, -UR8, 0x100000, URZ ;  /* 0x0010000008087890 */ /* 0x000fc8000fffe1ff */
[----:B------:R-:W-:Y:S02]  /*09a0*/  USHF.L.U32 UR9, UR8, 0xb, URZ ;  /* 0x0000000b08097899 */ /* 0x000fe400080006ff */
[----:B------:R-:W-:Y:S02]  /*09b0*/  USHF.L.U32 UR8, UR8, 0x1, URZ ;  /* 0x0000000108087899 */ /* 0x000fe400080006ff */
[----:B-1----:R-:W-:Y:S02]  /*09c0*/  ULEA UR6, UR6, UR5, 0x18 ;  /* 0x0000000506067291 */ /* 0x002fe4000f8ec0ff */
[----:B------:R-:W-:-:S04]  /*09d0*/  UIADD3 UR4, UPT, UPT, -UR4, 0x100000, URZ ;  /* 0x0010000004047890 */ /* 0x000fc8000fffe1ff */
[----:B------:R-:W-:Y:S02]  /*09e0*/  USHF.L.U32 UR5, UR4, 0xb, URZ ;  /* 0x0000000b04057899 */ /* 0x000fe400080006ff */
[----:B------:R-:W-:Y:S01]  /*09f0*/  USHF.L.U32 UR4, UR4, 0x1, URZ ;  /* 0x0000000104047899 */ /* 0x000fe200080006ff */
[----:B------:R-:W1:Y:S03]  /*0a00*/  FENCE.VIEW.ASYNC.S ;  /* 0x00000000000073c6 */ /* 0x000e660000000000 */
[----:B-1----:R2:W1:Y:S08]  /*0a10*/  SYNCS.EXCH.64 URZ, [UR6+0x70], UR8 ;  /* 0x0000700806ff75b2 */ /* 0x0024700008000100 */
[----:B------:R2:W1:Y:S01]  /*0a20*/  SYNCS.EXCH.64 URZ, [UR6+0x80], UR4 ;  /* 0x0000800406ff75b2 */ /* 0x0004620008000100 */
[----:B------:R2:W1:Y:S01]  /*0a30*/  SYNCS.EXCH.64 URZ, [UR6+0x78], UR8 ;  /* 0x0000780806ff75b2 */ /* 0x0004620008000100 */
[----:B------:R2:W1:Y:S02]  /*0a40*/  SYNCS.EXCH.64 URZ, [UR6+0x88], UR4 ;  /* 0x0000880406ff75b2 */ /* 0x0004640008000100 */
[----:B--2---:R-:W-:Y:S01]  /*0a50*/  NOP ;  /* 0x0000000000007918 */ /* 0x004fe20000000000 */
.L_x_12:
        /* <DEDUP_REMOVED lines=26> */
.L_x_13:
[----:B------:R-:W2:Y:S01]  /*0c00*/  SHFL.IDX PT, R2, R54, RZ, 0x1f ;  /* 0x00001fff36027589 */ /* 0x000ea200000e0000 */
[----:B------:R-:W1:Y:S01]  /*0c10*/  S2UR UR54, SR_CgaCtaId ;  /* 0x00000000003679c3 */ /* 0x000e620000008800 */
[----:B------:R-:W-:Y:S01]  /*0c20*/  NOP ;  /* 0x0000000000007918 */ /* 0x000fe20000000000 */
[----:B--2---:R-:W-:-:S13]  /*0c30*/  ISETP.NE.AND P0, PT, R2, 0x3, PT ;  /* 0x000000030200780c */ /* 0x004fda0003f05270 */
[----:B-1----:R-:W-:Y:S05]  /*0c40*/  @P0 BRA `(.L_x_14) ;  /* 0x0000000000340947 */ /* 0x002fea0003800000 */
[----:B------:R-:W-:Y:S01]  /*0c50*/  UMOV UR4, 0x400 ;  /* 0x0000040000047882 */ /* 0x000fe20000000000 */
[----:B------:R-:W-:Y:S01]  /*0c60*/  UMOV UR6, 0x20 ;  /* 0x0000002000067882 */ /* 0x000fe20000000000 */
[----:B------:R-:W-:Y:S02]  /*0c70*/  ULEA UR4, UR54, UR4, 0x18 ;  /* 0x0000000436047291 */ /* 0x000fe4000f8ec0ff */
[----:B------:R-:W-:-:S04]  /*0c80*/  UIADD3 UR6, UPT, UPT, -UR6, 0x100000, URZ ;  /* 0x0010000006067890 */ /* 0x000fc8000fffe1ff */
[----:B------:R-:W-:Y:S02]  /*0c90*/  USHF.L.U32 UR7, UR6, 0xb, URZ ;  /* 0x0000000b06077899 */ /* 0x000fe400080006ff */
[----:B------:R-:W-:Y:S01]  /*0ca0*/  USHF.L.U32 UR6, UR6, 0x1, URZ ;  /* 0x0000000106067899 */ /* 0x000fe200080006ff */
[----:B------:R-:W-:Y:S01]  /*0cb0*/  ELECT P0, URZ, PT ;  /* 0x0000000000ff782f */ /* 0x000fe20003800000 */
[----:B------:R-:W1:Y:S10]  /*0cc0*/  FENCE.VIEW.ASYNC.S ;  /* 0x00000000000073c6 */ /* 0x000e740000000000 */
[----:B-1----:R1:W2:Y:S01]  /*0cd0*/  SYNCS.EXCH.64 URZ, [UR4+0xd0], UR6 ;  /* 0x0000d00604ff75b2 */ /* 0x0022a20008000100 */
[----:B------:R1:W1:Y:S01]  /*0ce0*/  SYNCS.EXCH.64 URZ, [UR4+0xe0], UR6 ;  /* 0x0000e00604ff75b2 */ /* 0x0002620008000100 */
[----:B------:R1:W1:Y:S01]  /*0cf0*/  SYNCS.EXCH.64 URZ, [UR4+0xd8], UR6 ;  /* 0x0000d80604ff75b2 */ /* 0x0002620008000100 */
[----:B------:R1:W1:Y:S01]  /*0d00*/  SYNCS.EXCH.64 URZ, [UR4+0xe8], UR6 ;  /* 0x0000e80604ff75b2 */ /* 0x0002620008000100 */
[----:B------:R-:W-:Y:S01]  /*0d10*/  NOP ;  /* 0x0000000000007918 */ /* 0x000fe20000000000 */
.L_x_14:
[----:B-1----:R-:W1:Y:S01]  /*0d20*/  LDCU UR4, c[0x0][0x36c] ;  /* 0x00006d80ff0477ac */ /* 0x002e620008000800 */
[----:B------:R-:W-:Y:S01]  /*0d30*/  ISETP.NE.OR P4, PT, R0, 0x2, !P4 ;  /* 0x000000020000780c */ /* 0x000fe20006785670 */
[----:B------:R-:W-:Y:S01]  /*0d40*/  NOP ;  /* 0x0000000000007918 */ /* 0x000fe20000000000 */
[----:B------:R-:W-:Y:S01]  /*0d50*/  LOP3.LUT R0, R65, 0x1f, RZ, 0xc0, !PT ;  /* 0x0000001f41007812 */ /* 0x000fe200078ec0ff */
[----:B------:R-:W-:Y:S02]  /*0d60*/  UISETP.NE.AND UP4, UPT, UR17, URZ, UPT ;  /* 0x000000ff1100728c */ /* 0x000fe4000bf85270 */
[----:B-1----:R-:W-:-:S09]  /*0d70*/  UISETP.EQ.U32.AND UP5, UPT, UR4, 0x1, UPT ;  /* 0x000000010400788c */ /* 0x002fd2000bfa2070 */
[----:B------:R-:W-:Y:S05]  /*0d80*/  BRA.U !UP5, `(.L_x_15) ;  /* 0x000000010d087547 */ /* 0x000fea000b800000 */
[----:B--234-:R-:W-:Y:S01]  /*0d90*/  UCGABAR_ARV ;  /* 0x00000000000079c7 */ /* 0x01cfe20008000000 */
[----:B------:R-:W-:Y:S05]  /*0da0*/  BRA `(.L_x_16) ;  /* 0x0000000000047947 */ /* 0x000fea0003800000 */
.L_x_15:
[----:B--234-:R-:W-:Y:S01]  /*0db0*/  NOP ;  /* 0x0000000000007918 */ /* 0x01cfe20000000000 */
.L_x_16:
[----:B------:R-:W1:Y:S01]  /*0dc0*/  S2UR UR8, SR_CTAID.X ;  /* 0x00000000000879c3 */ /* 0x000e620000002500 */
[----:B------:R-:W-:-:S05]  /*0dd0*/  CS2R.32 R56, SR_CgaSize ;  /* 0x0000000000387805 */ /* 0x000fca0000008a00 */
[----:B------:R-:W-:-:S05]  /*0de0*/  IMAD R56, R56, -0xa0, RZ ;  /* 0xffffff6038387824 */ /* 0x000fca00078e02ff */
[----:B------:R-:W-:-:S14]  /*0df0*/  R2UR UR5, R56 ;  /* 0x00000000380572ca */ /* 0x000fdc00000e0000 */
[----:B------:R-:W2:Y:S01]  /*0e00*/  LDCU UR5, c[0x0][UR5+0x2b0] ;  /* 0x00005600050577ac */ /* 0x000ea20008000800 */
[----:B------:R-:W-:-:S05]  /*0e10*/  CS2R.32 R56, SR_CgaSize ;  /* 0x0000000000387805 */ /* 0x000fca0000008a00 */
[----:B------:R-:W-:-:S05]  /*0e20*/  IMAD R56, R56, -0xa0, RZ ;  /* 0xffffff6038387824 */ /* 0x000fca00078e02ff */
[----:B------:R-:W-:-:S14]  /*0e30*/  R2UR UR4, R56 ;  /* 0x00000000380472ca */ /* 0x000fdc00000e0000 */
[----:B------:R-:W3:Y:S01]  /*0e40*/  LDCU UR4, c[0x0][UR4+0x2b4] ;  /* 0x00005680040477ac */ /* 0x000ee20008000800 */
[----:B------:R-:W4:Y:S01]  /*0e50*/  S2UR UR7, SR_CTAID.Y ;  /* 0x00000000000779c3 */ /* 0x000f220000002600 */
[----:B------:R-:W-:-:S05]  /*0e60*/  CS2R.32 R56, SR_CgaSize ;  /* 0x0000000000387805 */ /* 0x000fca0000008a00 */
[----:B------:R-:W-:-:S05]  /*0e70*/  IMAD R56, R56, -0xa0, RZ ;  /* 0xffffff6038387824 */ /* 0x000fca00078e02ff */
[----:B------:R-:W-:-:S14]  /*0e80*/  R2UR UR9, R56 ;  /* 0x00000000380972ca */ /* 0x000fdc00000e0000 */
[----:B------:R-:W3:Y:S01]  /*0e90*/  LDCU UR9, c[0x0][UR9+0x2a0] ;  /* 0x00005400090977ac */ /* 0x000ee20008000800 */
[----:B------:R-:W-:-:S05]  /*0ea0*/  CS2R.32 R56, SR_CgaSize ;  /* 0x0000000000387805 */ /* 0x000fca0000008a00 */
[----:B------:R-:W-:-:S05]  /*0eb0*/  IMAD R56, R56, -0xa0, RZ ;  /* 0xffffff6038387824 */ /* 0x000fca00078e02ff */
[----:B------:R-:W-:-:S14]  /*0ec0*/  R2UR UR10, R56 ;  /* 0x00000000380a72ca */ /* 0x000fdc00000e0000 */
[----:B------:R-:W3:Y:S01]  /*0ed0*/  LDCU UR10, c[0x0][UR10+0x2a4] ;  /* 0x000054800a0a77ac */ /* 0x000ee20008000800 */
[----:B------:R-:W3:Y:S01]  /*0ee0*/  S2UR UR60, SR_CTAID.Z ;  /* 0x00000000003c79c3 */ /* 0x000ee20000002700 */
[----:B------:R-:W3:Y:S01]  /*0ef0*/  LDCU UR21, c[0x0][0xb24] ;  /* 0x00016480ff1577ac */ /* 0x000ee20008000800 */
[----:B------:R-:W3:Y:S01]  /*0f00*/  LDCU UR39, c[0x0][0xb24] ;  /* 0x00016480ff2777ac */ /* 0x000ee20008000800 */
[----:B-1----:R-:W-:Y:S01]  /*0f10*/  I2FP.F32.U32 R3, UR8 ;  /* 0x0000000800037c45 */ /* 0x002fe20008201000 */
[----:B------:R-:W1:Y:S04]  /*0f20*/  LDCU UR27, c[0x0][0xb30] ;  /* 0x00016600ff1b77ac */ /* 0x000e680008000800 */
[----:B--2---:R-:W-:Y:S01]  /*0f30*/  FMUL R3, R3, UR5 ;  /* 0x0000000503037c20 */ /* 0x004fe20008400000 */
[----:B------:R-:W-:Y:S01]  /*0f40*/  USHF.L.U32 UR29, UR54, 0x8, URZ ;  /* 0x00000008361d7899 */ /* 0x000fe200080006ff */
[----:B----4-:R-:W-:Y:S01]  /*0f50*/  I2FP.F32.U32 R2, UR7 ;  /* 0x0000000700027c45 */ /* 0x010fe20008201000 */
[----:B------:R-:W-:Y:S01]  /*0f60*/  UMOV UR16, UR8 ;  /* 0x0000000800107c82 */ /* 0x000fe20008000000 */
[----:B------:R-:W-:-:S02]  /*0f70*/  UMOV UR20, UR7 ;  /* 0x0000000700147c82 */ /* 0x000fc40008000000 */
[----:B------:R-:W2:Y:S01]  /*0f80*/  F2I.U32.TRUNC.NTZ R3, R3 ;  /* 0x0000000300037305 */ /* 0x000ea2000020f000 */
[----:B---3--:R-:W-:Y:S01]  /*0f90*/  UISETP.GE.AND UP2, UPT, UR21, 0x1, UPT ;  /* 0x000000011500788c */ /* 0x008fe2000bf46270 */
[----:B------:R-:W-:-:S06]  /*0fa0*/  FMUL R2, R2, UR4 ;  /* 0x0000000402027c20 */ /* 0x000fcc0008400000 */
[----:B------:R-:W3:Y:S01]  /*0fb0*/  F2I.U32.TRUNC.NTZ R2, R2 ;  /* 0x0000000200027305 */ /* 0x000ee2000020f000 */
[----:B--2---:R-:W-:Y:S02]  /*0fc0*/  R2UR UR4, R3 ;  /* 0x00000000030472ca */ /* 0x004fe400000e0000 */
[----:B---3--:R-:W-:Y:S02]  /*0fd0*/  R2UR UR6, R2 ;  /* 0x00000000020672ca */ /* 0x008fe400000e0000 */
[----:B------:R-:W-:-:S09]  /*0fe0*/  PRMT R2, RZ, 0x7610, R2 ;  /* 0x00007610ff027816 */ /* 0x000fd20000000002 */
[----:B------:R-:W-:-:S04]  /*0ff0*/  UIADD3 UR5, UPT, UPT, -UR4, URZ, URZ ;  /* 0x000000ff04057290 */ /* 0x000fc8000fffe1ff */
[----:B------:R-:W-:Y:S02]  /*1000*/  UIMAD UR5, UR9, UR5, UR8 ;  /* 0x00000005090572a4 */ /* 0x000fe4000f8e0208 */
[----:B------:R-:W-:-:S04]  /*1010*/  UIADD3 UR4, UPT, UPT, -UR6, URZ, URZ ;  /* 0x000000ff06047290 */ /* 0x000fc8000fffe1ff */
[----:B------:R-:W-:Y:S01]  /*1020*/  IMAD.U32 R56, RZ, RZ, UR5 ;  /* 0x00000005ff387e24 */ /* 0x000fe2000f8e00ff */
[----:B------:R-:W-:-:S06]  /*1030*/  UIMAD UR4, UR10, UR4, UR7 ;  /* 0x000000040a0472a4 */ /* 0x000fcc000f8e0207 */
[----:B------:R-:W-:Y:S01]  /*1040*/  IMAD.U32 R55, RZ, RZ, UR4 ;  /* 0x00000004ff377e24 */ /* 0x000fe2000f8e00ff */
[----:B-1----:R-:W-:Y:S06]  /*1050*/  BRA.U UP4, `(.L_x_17) ;  /* 0x0000000104807547 */ /* 0x002fec000b800000 */
[----:B------:R-:W-:Y:S02]  /*1060*/  R2UR UR9, R55 ;  /* 0x00000000370972ca */ /* 0x000fe400000e0000 */
[----:B------:R-:W-:-:S11]  /*1070*/  R2UR UR8, R56 ;  /* 0x00000000380872ca */ /* 0x000fd600000e0000 */
[----:B------:R-:W-:Y:S02]  /*1080*/  UISETP.NE.AND UP0, UPT, UR9, 0x1, UPT ;  /* 0x000000010900788c */ /* 0x000fe4000bf05270 */
[----:B------:R-:W-:Y:S02]  /*1090*/  UISETP.NE.AND UP1, UPT, UR9, 0x2, UPT ;  /* 0x000000020900788c */ /* 0x000fe4000bf25270 */
[----:B------:R-:W-:Y:S02]  /*10a0*/  USEL UR5, URZ, 0x2, UP0 ;  /* 0x00000002ff057887 */ /* 0x000fe40008000000 */
[----:B------:R-:W-:Y:S02]  /*10b0*/  UISETP.NE.AND UP0, UPT, UR9, 0x3, UPT ;  /* 0x000000030900788c */ /* 0x000fe4000bf05270 */
[----:B------:R-:W-:Y:S02]  /*10c0*/  USEL UR4, URZ, 0x4, UP1 ;  /* 0x00000004ff047887 */ /* 0x000fe40008800000 */
[----:B------:R-:W-:-:S02]  /*10d0*/  UISETP.NE.AND UP1, UPT, UR9, 0x4, UPT ;  /* 0x000000040900788c */ /* 0x000fc4000bf25270 */
[----:B------:R-:W-:Y:S02]  /*10e0*/  USEL UR7, URZ, 0x8, UP0 ;  /* 0x00000008ff077887 */ /* 0x000fe40008000000 */
[----:B------:R-:W-:Y:S02]  /*10f0*/  UISETP.NE.AND UP0, UPT, UR9, 0x5, UPT ;  /* 0x000000050900788c */ /* 0x000fe4000bf05270 */
[----:B------:R-:W-:Y:S02]  /*1100*/  USEL UR6, URZ, 0x10, UP1 ;  /* 0x00000010ff067887 */ /* 0x000fe40008800000 */
[----:B------:R-:W-:Y:S02]  /*1110*/  UISETP.NE.AND UP1, UPT, UR9, 0x6, UPT ;  /* 0x000000060900788c */ /* 0x000fe4000bf25270 */
[----:B------:R-:W-:Y:S02]  /*1120*/  USEL UR11, URZ, 0x20, UP0 ;  /* 0x00000020ff0b7887 */ /* 0x000fe40008000000 */
[----:B------:R-:W-:-:S02]  /*1130*/  UISETP.NE.AND UP0, UPT, UR9, 0x7, UPT ;  /* 0x000000070900788c */ /* 0x000fc4000bf05270 */
[----:B------:R-:W-:Y:S02]  /*1140*/  USEL UR12, URZ, 0x40, UP1 ;  /* 0x00000040ff0c7887 */ /* 0x000fe40008800000 */
[----:B------:R-:W-:Y:S02]  /*1150*/  UISETP.NE.AND UP1, UPT, UR9, URZ, UPT ;  /* 0x000000ff0900728c */ /* 0x000fe4000bf25270 */
[----:B------:R-:W-:Y:S02]  /*1160*/  USEL UR13, URZ, 0x80, UP0 ;  /* 0x00000080ff0d7887 */ /* 0x000fe40008000000 */
[----:B------:R-:W-:Y:S02]  /*1170*/  UISETP.NE.AND UP0, UPT, UR8, URZ, UPT ;  /* 0x000000ff0800728c */ /* 0x000fe4000bf05270 */
[----:B------:R-:W-:Y:S02]  /*1180*/  UISETP.EQ.OR UP1, UPT, UR8, URZ, !UP1 ;  /* 0x000000ff0800728c */ /* 0x000fe4000cf22670 */
[----:B------:R-:W-:-:S02]  /*1190*/  USEL UR9, UR5, 0x2, UP0 ;  /* 0x0000000205097887 */ /* 0x000fc40008000000 */
[----:B------:R-:W-:Y:S02]  /*11a0*/  USEL UR4, UR4, 0x4, UP0 ;  /* 0x0000000404047887 */ /* 0x000fe40008000000 */
[----:B------:R-:W-:Y:S02]  /*11b0*/  USEL UR5, URZ, 0x1, !UP1 ;  /* 0x00000001ff057887 */ /* 0x000fe4000c800000 */
[----:B------:R-:W-:Y:S02]  /*11c0*/  USEL UR10, UR7, 0x8, UP0 ;  /* 0x00000008070a7887 */ /* 0x000fe40008000000 */
[----:B------:R-:W-:Y:S02]  /*11d0*/  USEL UR8, UR6, 0x10, UP0 ;  /* 0x0000001006087887 */ /* 0x000fe40008000000 */
[----:B------:R-:W-:Y:S02]  /*11e0*/  UIADD3 UR4, UPT, UPT, UR4, UR9, UR5 ;  /* 0x0000000904047290 */ /* 0x000fe4000fffe005 */
[----:B------:R-:W-:-:S02]  /*11f0*/  USEL UR7, UR11, 0x20, UP0 ;  /* 0x000000200b077887 */ /* 0x000fc40008000000 */
[----:B------:R-:W-:Y:S02]  /*1200*/  USEL UR6, UR12, 0x40, UP0 ;  /* 0x000000400c067887 */ /* 0x000fe40008000000 */
[----:B------:R-:W-:Y:S02]  /*1210*/  UIADD3 UR4, UPT, UPT, UR8, UR10, UR4 ;  /* 0x0000000a08047290 */ /* 0x000fe4000fffe004 */
[----:B------:R-:W-:Y:S02]  /*1220*/  USEL UR5, UR13, 0x80, UP0 ;  /* 0x000000800d057887 */ /* 0x000fe40008000000 */
[----:B------:R-:W-:-:S04]  /*1230*/  UIADD3 UR4, UPT, UPT, UR6, UR7, UR4 ;  /* 0x0000000706047290 */ /* 0x000fc8000fffe004 */
[----:B------:R-:W-:-:S06]  /*1240*/  UIADD3 UR4, UPT, UPT, UR4, UR5, URZ ;  /* 0x0000000504047290 */ /* 0x000fcc000fffe0ff */
[----:B------:R-:W-:Y:S02]  /*1250*/  IMAD.U32 R2, RZ, RZ, UR4 ;  /* 0x00000004ff027e24 */ /* 0x000fe4000f8e00ff */
.L_x_17:
[----:B------:R-:W-:Y:S05]  /*1260*/  BRA.U !UP2, `(.L_x_18) ;  /* 0x000000010ad47547 */ /* 0x000fea000b800000 */
[----:B------:R-:W1:Y:S01]  /*1270*/  LDCU.128 UR12, c[0x0][0xb10] ;  /* 0x00016200ff0c77ac */ /* 0x000e620008000c00 */
[----:B------:R-:W2:Y:S01]  /*1280*/  LDCU UR6, c[0x0][0x370] ;  /* 0x00006e00ff0677ac */ /* 0x000ea20008000800 */
[----:B------:R-:W3:Y:S01]  /*1290*/  LDCU UR5, c[0x0][0x374] ;  /* 0x00006e80ff0577ac */ /* 0x000ee20008000800 */
[----:B------:R-:W4:Y:S01]  /*12a0*/  LDCU UR26, c[0x0][0xb0c] ;  /* 0x00016180ff1a77ac */ /* 0x000f220008000800 */
[----:B------:R-:W4:Y:S01]  /*12b0*/  LDCU UR4, c[0x0][0xb20] ;  /* 0x00016400ff0477ac */ /* 0x000f220008000800 */
[----:B------:R-:W4:Y:S01]  /*12c0*/  LDCU.64 UR8, c[0x0][0xb28] ;  /* 0x00016500ff0877ac */ /* 0x000f220008000a00 */
[----:B-1----:R-:W-:Y:S02]  /*12d0*/  UISETP.NE.AND UP0, UPT, UR14, 0x1, UPT ;  /* 0x000000010e00788c */ /* 0x002fe4000bf05270 */
[----:B---3--:R-:W-:Y:S02]  /*12e0*/  UIMAD.WIDE.U32 UR10, UR5, UR15, URZ ;  /* 0x0000000f050a72a5 */ /* 0x008fe4000f8e00ff */
[----:B--2---:R-:W-:-:S02]  /*12f0*/  UIMAD.WIDE.U32 UR22, UR6, UR12, URZ ;  /* 0x0000000c061672a5 */ /* 0x004fc4000f8e00ff */
[----:B----4-:R-:W-:Y:S02]  /*1300*/  UISETP.NE.AND UP1, UPT, UR26, 0x1, UPT ;  /* 0x000000011a00788c */ /* 0x010fe4000bf25270 */
[----:B------:R-:W-:Y:S01]  /*1310*/  UISETP.NE.AND UP2, UPT, UR21, 0x1, UPT ;  /* 0x000000011500788c */ /* 0x000fe2000bf45270 */
[----:B------:R-:W-:Y:S02]  /*1320*/  UMOV UR10, UR11 ;  /* 0x0000000b000a7c82 */ /* 0x000fe40008000000 */
[----:B------:R-:W-:Y:S01]  /*1330*/  UMOV UR22, UR23 ;  /* 0x0000001700167c82 */ /* 0x000fe20008000000 */
[----:B------:R-:W-:Y:S02]  /*1340*/  @UP0 USHF.R.U32.HI UR5, URZ, UR4, UR10 ;  /* 0x00000004ff050299 */ /* 0x000fe4000801160a */
[----:B------:R-:W-:Y:S02]  /*1350*/  UIMAD.WIDE.U32 UR24, UR20, UR15, URZ ;  /* 0x0000000f141872a5 */ /* 0x000fe4000f8e00ff */
[----:B------:R-:W-:-:S02]  /*1360*/  UIMAD.WIDE.U32 UR10, UR5, UR8, URZ ;  /* 0x00000008050a72a5 */ /* 0x000fc4000f8e00ff */
[----:B------:R-:W-:Y:S02]  /*1370*/  @UP1 USHF.R.U32.HI UR6, URZ, UR13, UR22 ;  /* 0x0000000dff061299 */ /* 0x000fe40008011616 */
[----:B------:R-:W-:Y:S02]  /*1380*/  UIMAD.WIDE.U32 UR18, UR16, UR12, URZ ;  /* 0x0000000c101272a5 */ /* 0x000fe4000f8e00ff */
[----:B------:R-:W-:Y:S01]  /*1390*/  UIMAD.WIDE.U32 UR22, UR6, UR8, URZ ;  /* 0x00000008061672a5 */ /* 0x000fe2000f8e00ff */
[----:B------:R-:W-:Y:S01]  /*13a0*/  UMOV UR24, UR25 ;  /* 0x0000001900187c82 */ /* 0x000fe20008000000 */
[----:B------:R-:W-:Y:S01]  /*13b0*/  UMOV UR10, UR11 ;  /* 0x0000000b000a7c82 */ /* 0x000fe20008000000 */
[----:B------:R-:W-:Y:S02]  /*13c0*/  USHF.R.U32.HI UR24, URZ, UR4, UR24 ;  /* 0x00000004ff187299 */ /* 0x000fe40008011618 */
[----:B------:R-:W-:Y:S02]  /*13d0*/  @UP2 USHF.R.U32.HI UR5, URZ, UR9, UR10 ;  /* 0x00000009ff052299 */ /* 0x000fe4000801160a */
[----:B------:R-:W-:Y:S01]  /*13e0*/  UMOV UR7, UR23 ;  /* 0x0000001700077c82 */ /* 0x000fe20008000000 */
[----:B------:R-:W-:Y:S01]  /*13f0*/  UMOV UR18, UR19 ;  /* 0x0000001300127c82 */ /* 0x000fe20008000000 */
[----:B------:R-:W-:-:S02]  /*1400*/  @UP2 USHF.R.U32.HI UR6, URZ, UR9, UR7 ;  /* 0x00000009ff062299 */ /* 0x000fc40008011607 */
[----:B------:R-:W-:Y:S02]  /*1410*/  USHF.R.U32.HI UR13, URZ, UR13, UR18 ;  /* 0x0000000dff0d7299 */ /* 0x000fe40008011612 */
[----:B------:R-:W-:Y:S02]  /*1420*/  USEL UR4, UR20, UR24, !UP0 ;  /* 0x0000001814047287 */ /* 0x000fe4000c000000 */
[----:B------:R-:W-:Y:S02]  /*1430*/  UIMAD UR7, UR5, UR21, URZ ;  /* 0x00000015050772a4 */ /* 0x000fe4000f8e02ff */
[----:B------:R-:W-:Y:S02]  /*1440*/  USEL UR5, UR16, UR13, !UP1 ;  /* 0x0000000d10057287 */ /* 0x000fe4000c800000 */
[----:B------:R-:W-:Y:S02]  /*1450*/  UIMAD UR12, UR6, UR21, URZ ;  /* 0x00000015060c72a4 */ /* 0x000fe4000f8e02ff */
[----:B------:R-:W-:-:S02]  /*1460*/  UISETP.GE.AND UP0, UPT, UR4, UR7, UPT ;  /* 0x000000070400728c */ /* 0x000fc4000bf06270 */
[----:B------:R-:W-:Y:S02]  /*1470*/  UIMAD.WIDE.U32 UR10, UR4, UR8, URZ ;  /* 0x00000008040a72a5 */ /* 0x000fe4000f8e00ff */
[----:B------:R-:W-:Y:S02]  /*1480*/  UISETP.GE.OR UP0, UPT, UR5, UR12, UP0 ;  /* 0x0000000c0500728c */ /* 0x000fe40008706670 */
[----:B------:R-:W-:Y:S02]  /*1490*/  UIMAD.WIDE.U32 UR12, UR5, UR8, URZ ;  /* 0x00000008050c72a5 */ /* 0x000fe4000f8e00ff */
[----:B------:R-:W-:Y:S01]  /*14a0*/  UIADD3 UR10, UPT, UPT, -UR4, URZ, URZ ;  /* 0x000000ff040a7290 */ /* 0x000fe2000fffe1ff */
[----:B------:R-:W-:Y:S01]  /*14b0*/  UMOV UR8, UR11 ;  /* 0x0000000b00087c82 */ /* 0x000fe20008000000 */
[----:B------:R-:W-:Y:S02]  /*14c0*/  UIADD3 UR11, UPT, UPT, -UR5, URZ, URZ ;  /* 0x000000ff050b7290 */ /* 0x000fe4000fffe1ff */
[----:B------:R-:W-:-:S03]  /*14d0*/  USHF.R.U32.HI UR8, URZ, UR9, UR8 ;  /* 0x00000009ff087299 */ /* 0x000fc60008011608 */
[----:B------:R-:W-:Y:S01]  /*14e0*/  @!UP0 UMOV UR7, UR13 ;  /* 0x0000000d00078c82 */ /* 0x000fe20008000000 */
[----:B------:R-:W-:Y:S02]  /*14f0*/  UIMAD UR20, UR14, UR10, UR20 ;  /* 0x0000000a0e1472a4 */ /* 0x000fe4000f8e0214 */
[----:B------:R-:W-:Y:S02]  /*1500*/  USEL UR8, UR4, UR8, !UP2 ;  /* 0x0000000804087287 */ /* 0x000fe4000d000000 */
[----:B------:R-:W-:Y:S02]  /*1510*/  @!UP0 USHF.R.U32.HI UR7, URZ, UR9, UR7 ;  /* 0x00000009ff078299 */ /* 0x000fe40008011607 */
[----:B------:R-:W-:Y:S02]  /*1520*/  UIADD3 UR9, UPT, UPT, -UR8, URZ, URZ ;  /* 0x000000ff08097290 */ /* 0x000fe4000fffe1ff */
[----:B------:R-:W-:Y:S02]  /*1530*/  @!UP0 USEL UR7, UR5, UR7, !UP2 ;  /* 0x0000000705078287 */ /* 0x000fe4000d000000 */
[----:B------:R-:W-:-:S02]  /*1540*/  UIMAD UR9, UR21, UR9, UR4 ;  /* 0x00000009150972a4 */ /* 0x000fc4000f8e0204 */
[----:B------:R-:W-:Y:S02]  /*1550*/  @!UP0 UIADD3 UR8, UPT, UPT, UR8, -UR7, URZ ;  /* 0x8000000708088290 */ /* 0x000fe4000fffe0ff */
[----:B------:R-:W-:Y:S02]  /*1560*/  @!UP0 UIMAD UR6, UR9, UR6, UR7 ;  /* 0x00000006090682a4 */ /* 0x000fe4000f8e0207 */
[----:B------:R-:W-:Y:S02]  /*1570*/  @!UP0 UIMAD UR4, UR8, UR21, UR5 ;  /* 0x00000015080482a4 */ /* 0x000fe4000f8e0205 */
[----:B------:R-:W-:Y:S02]  /*1580*/  UIMAD UR16, UR26, UR11, UR16 ;  /* 0x0000000b1a1072a4 */ /* 0x000fe4000f8e0210 */
[----:B------:R-:W-:Y:S01]  /*1590*/  UIMAD UR20, UR4, UR14, UR20 ;  /* 0x0000000e041472a4 */ /* 0x000fe2000f8e0214 */
[----:B------:R-:W-:Y:S02]  /*15a0*/  @!UP0 UMOV UR5, UR6 ;  /* 0x0000000600058c82 */ /* 0x000fe40008000000 */
[----:B------:R-:W-:-:S12]  /*15b0*/  UIMAD UR16, UR5, UR26, UR16 ;  /* 0x0000001a051072a4 */ /* 0x000fd8000f8e0210 */
.L_x_18:
[----:B------:R-:W-:Y:S02]  /*15c0*/  UISETP.NE.AND UP1, UPT, UR27, 0x1, UPT ;  /* 0x000000011b00788c */ /* 0x000fe4000bf25270 */
[----:B------:R-:W-:Y:S02]  /*15d0*/  UISETP.NE.AND UP0, UPT, UR17, 0x2, UPT ;  /* 0x000000021100788c */ /* 0x000fe4000bf05270 */
[----:B------:R-:W-:-:S05]  /*15e0*/  ULOP3.LUT UR29, UR29, 0x700, URZ, 0xc0, !UPT ;  /* 0x000007001d1d7892 */ /* 0x000fca000f8ec0ff */
[----:B------:R-:W-:Y:S07]  /*15f0*/  BRA.U UP1, `(.L_x_19) ;  /* 0x0000000101447547 */ /* 0x000fee000b800000 */
[----:B------:R-:W1:Y:S01]  /*1600*/  LDCU.128 UR8, c[0x0][0xb10] ;  /* 0x00016200ff0877ac */ /* 0x000e620008000c00 */
[----:B------:R-:W2:Y:S01]  /*1610*/  LDCU UR12, c[0x0][0xb0c] ;  /* 0x00016180ff0c77ac */ /* 0x000ea20008000800 */
[----:B------:R-:W3:Y:S01]  /*1620*/  LDCU UR13, c[0x0][0xb20] ;  /* 0x00016400ff0d77ac */ /* 0x000ee20008000800 */
[----:B-1----:R-:W-:Y:S02]  /*1630*/  UIMAD.WIDE.U32 UR6, UR16, UR8, URZ ;  /* 0x00000008100672a5 */ /* 0x002fe4000f8e00ff */
[----:B------:R-:W-:Y:S02]  /*1640*/  UIMAD.WIDE.U32 UR4, UR20, UR11, URZ ;  /* 0x0000000b140472a5 */ /* 0x000fe4000f8e00ff */
[----:B--2---:R-:W-:Y:S02]  /*1650*/  UISETP.NE.AND UP2, UPT, UR12, 0x1, UPT ;  /* 0x000000010c00788c */ /* 0x004fe4000bf45270 */
[----:B------:R-:W-:Y:S01]  /*1660*/  UISETP.NE.AND UP1, UPT, UR10, 0x1, UPT ;  /* 0x000000010a00788c */ /* 0x000fe2000bf25270 */
[----:B------:R-:W-:-:S02]  /*1670*/  UMOV UR6, UR7 ;  /* 0x0000000700067c82 */ /* 0x000fc40008000000 */
[----:B------:R-:W-:Y:S01]  /*1680*/  UMOV UR4, UR5 ;  /* 0x0000000500047c82 */ /* 0x000fe20008000000 */
[----:B------:R-:W-:Y:S02]  /*1690*/  USHF.R.U32.HI UR6, URZ, UR9, UR6 ;  /* 0x00000009ff067299 */ /* 0x000fe40008011606 */
[----:B---3--:R-:W-:Y:S02]  /*16a0*/  USHF.R.U32.HI UR4, URZ, UR13, UR4 ;  /* 0x0000000dff047299 */ /* 0x008fe40008011604 */
[----:B------:R-:W-:Y:S02]  /*16b0*/  USEL UR5, UR16, UR6, !UP2 ;  /* 0x0000000610057287 */ /* 0x000fe4000d000000 */
[----:B------:R-:W-:-:S04]  /*16c0*/  USEL UR4, UR20, UR4, !UP1 ;  /* 0x0000000414047287 */ /* 0x000fc8000c800000 */
[----:B------:R-:W-:Y:S02]  /*16d0*/  UIADD3 UR6, UPT, UPT, UR5, -UR4, URZ ;  /* 0x8000000405067290 */ /* 0x000fe4000fffe0ff */
[----:B------:R-:W-:Y:S02]  /*16e0*/  UIADD3 UR4, UPT, UPT, -UR5, UR4, URZ ;  /* 0x0000000405047290 */ /* 0x000fe4000fffe1ff */
[----:B------:R-:W-:Y:S02]  /*16f0*/  UIMAD UR20, UR6, UR10, UR20 ;  /* 0x0000000a061472a4 */ /* 0x000fe4000f8e0214 */
[----:B------:R-:W-:-:S12]  /*1700*/  UIMAD UR16, UR4, UR12, UR16 ;  /* 0x0000000c041072a4 */ /* 0x000fd8000f8e0210 */
.L_x_19:
[----:B------:R-:W-:Y:S05]  /*1710*/  BRA.U !UP5, `(.L_x_20) ;  /* 0x000000010d0c7547 */ /* 0x000fea000b800000 */
[----:B------:R-:W-:Y:S01]  /*1720*/  UCGABAR_WAIT ;  /* 0x0000000000007dc7 */ /* 0x000fe20008000000 */
[----:B------:R-:W-:Y:S01]  /*1730*/  CCTL.IVALL ;  /* 0x00000000ff00798f */ /* 0x000fe20002000000 */
[----:B------:R-:W-:Y:S05]  /*1740*/  BRA `(.L_x_21) ;  /* 0x0000000000047947 */ /* 0x000fea0003800000 */
.L_x_20:
[----:B------:R-:W-:Y:S06]  /*1750*/  BAR.SYNC.DEFER_BLOCKING 0x0 ;  /* 0x0000000000007b1d */ /* 0x000fec0000010000 */
.L_x_21:
[----:B------:R-:W-:Y:S05]  /*1760*/  BRA.U UP0, `(.L_x_22) ;  /* 0x0000001500ac7547 */ /* 0x000fea000b800000 */
[----:B------:R-:W1:Y:S01]  /*1770*/  LDCU UR6, c[0x0][0x38c] ;  /* 0x00007180ff0677ac */ /* 0x000e620008000800 */
[----:B------:R-:W-:Y:S01]  /*1780*/  PLOP3.LUT P2, PT, PT, PT, UP3, 0x80, 0x8 ;  /* 0x000000000008781c */ /* 0x000fe20003f4f038 */
[----:B------:R-:W-:Y:S01]  /*1790*/  IMAD.MOV.U32 R12, RZ, RZ, 0x1 ;  /* 0x00000001ff0c7424 */ /* 0x000fe200078e00ff */
[----:B------:R-:W-:Y:S01]  /*17a0*/  ISETP.EQ.OR P3, PT, R0, RZ, P4 ;  /* 0x000000ff0000720c */ /* 0x000fe20002762670 */
[----:B------:R-:W-:Y:S01]  /*17b0*/  UISETP.NE.AND UP1, UPT, UR17, URZ, UPT ;  /* 0x000000ff1100728c */ /* 0x000fe2000bf25270 */
[----:B------:R-:W-:Y:S02]  /*17c0*/  PLOP3.LUT P2, PT, P2, PT, PT, 0x8, 0x80 ;  /* 0x000000000080781c */ /* 0x000fe4000174e170 */
[----:B------:R-:W-:Y:S01]  /*17d0*/  CS2R R10, SRZ ;  /* 0x00000000000a7805 */ /* 0x000fe2000001ff00 */
[----:B------:R-:W-:Y:S01]  /*17e0*/  IMAD.MOV.U32 R9, RZ, RZ, RZ ;  /* 0x000000ffff097224 */ /* 0x000fe200078e00ff */
[----:B------:R-:W2:Y:S01]  /*17f0*/  LDCU UR61, c[0x0][0x370] ;  /* 0x00006e00ff3d77ac */ /* 0x000ea20008000800 */
[----:B------:R-:W-:Y:S01]  /*1800*/  IMAD.MOV.U32 R8, RZ, RZ, 0x1 ;  /* 0x00000001ff087424 */ /* 0x000fe200078e00ff */
[----:B------:R-:W3:Y:S01]  /*1810*/  LDCU.64 UR46, c[0x0][0x348] ;  /* 0x00006900ff2e77ac */ /* 0x000ee20008000a00 */
[----:B------:R-:W-:-:S02]  /*1820*/  USHF.R.U32.HI UR65, URZ, 0x5, UR29 ;  /* 0x00000005ff417899 */ /* 0x000fc4000801161d */
[----:B-1----:R-:W-:Y:S02]  /*1830*/  UIADD3 UR5, UPT, UPT, UR6, 0x7f, URZ ;  /* 0x0000007f06057890 */ /* 0x002fe4000fffe0ff */
[----:B------:R-:W-:Y:S02]  /*1840*/  UIADD3 UR66, UPT, UPT, UR6, 0xfe, URZ ;  /* 0x000000fe06427890 */ /* 0x000fe4000fffe0ff */
[----:B------:R-:W-:Y:S01]  /*1850*/  USHF.R.S32.HI UR4, URZ, 0x1f, UR5 ;  /* 0x0000001fff047899 */ /* 0x000fe20008011405 */
[----:B------:R-:W1:Y:S03]  /*1860*/  LDCU UR55, c[0x0][0x374] ;  /* 0x00006e80ff3777ac */ /* 0x000e660008000800 */
[----:B------:R-:W-:Y:S02]  /*1870*/  ULEA.HI UR4, UR4, UR5, URZ, 0x7 ;  /* 0x0000000504047291 */ /* 0x000fe4000f8f38ff */
[----:B------:R-:W-:-:S02]  /*1880*/  USEL UR38, UR45, 0x2, UP1 ;  /* 0x000000022d267887 */ /* 0x000fc40008800000 */
[----:B------:R-:W-:Y:S02]  /*1890*/  USHF.R.S32.HI UR63, URZ, 0x7, UR4 ;  /* 0x00000007ff3f7899 */ /* 0x000fe40008011404 */
[----:B------:R-:W-:Y:S02]  /*18a0*/  UIADD3 UR4, UPT, UPT, UR6, -0x1, URZ ;  /* 0xffffffff06047890 */ /* 0x000fe4000fffe0ff */
[----:B------:R-:W-:Y:S02]  /*18b0*/  UISETP.LT.U32.AND UP0, UPT, UR63, 0x2, UPT ;  /* 0x000000023f00788c */ /* 0x000fe4000bf01070 */
[----:B------:R-:W-:Y:S02]  /*18c0*/  UISETP.GE.U32.AND UP2, UPT, UR4, -0xff, UPT ;  /* 0xffffff010400788c */ /* 0x000fe4000bf46070 */
[----:B------:R-:W-:Y:S01]  /*18d0*/  USEL UR62, UR63, 0x2, UP0 ;  /* 0x000000023f3e7887 */ /* 0x000fe20008000000 */
[----:B------:R-:W-:-:S03]  /*18e0*/  UMOV UR23, URZ ;  /* 0x000000ff00177c82 */ /* 0x000fc60008000000 */
[----:B------:R-:W-:Y:S02]  /*18f0*/  UIADD3 UR37, UPT, UPT, UR62, -0x1, URZ ;  /* 0xffffffff3e257890 */ /* 0x000fe4000fffe0ff */
[----:B------:R-:W-:-:S03]  /*1900*/  UIADD3 UR64, UPT, UPT, UR63, -UR62, URZ ;  /* 0x8000003e3f407290 */ /* 0x000fc6000fffe0ff */
[----:B------:R-:W-:-:S04]  /*1910*/  @UP2 UIADD3 UR37, UPT, UPT, UR62, URZ, URZ ;  /* 0x000000ff3e252290 */ /* 0x000fc8000fffe0ff */
[----:B-123--:R-:W-:-:S12]  /*1920*/  UIADD3 UR37, UPT, UPT, UR37, 0x1, URZ ;  /* 0x0000000125257890 */ /* 0x00efd8000fffe0ff */
.L_x_46:
[----:B------:R-:W-:Y:S01]  /*1930*/  UISETP.NE.AND UP0, UPT, UR54, URZ, UPT ;  /* 0x000000ff3600728c */ /* 0x000fe2000bf05270 */
[----:B------:R-:W1:Y:S08]  /*1940*/  S2UR UR54, SR_CgaCtaId ;  /* 0x00000000003679c3 */ /* 0x000e700000008800 */
[----:B---3--:R-:W-:Y:S05]  /*1950*/  BRA.U UP0, `(.L_x_23) ;  /* 0x0000000100347547 */ /* 0x008fea000b800000 */
[----:B------:R-:W2:Y:S01]  /*1960*/  S2R R0, SR_CgaCtaId ;  /* 0x0000000000007919 */ /* 0x000ea20000008800 */
[----:B------:R-:W-:-:S04]  /*1970*/  MOV R2, 0x400 ;  /* 0x0000040000027802 */ /* 0x000fc80000000f00 */
[----:B--2---:R-:W-:Y:S02]  /*1980*/  LEA R0, R0, R2, 0x18 ;  /* 0x0000000200007211 */ /* 0x004fe400078ec0ff */
[----:B------:R-:W-:-:S03]  /*1990*/  SHF.L.U32 R2, R8, 0x1f, RZ ;  /* 0x0000001f08027819 */ /* 0x000fc600000006ff */
[----:B------:R-:W-:-:S04]  /*19a0*/  IMAD R0, R9, 0x8, R0 ;  /* 0x0000000809007824 */ /* 0x000fc800078e0200 */
[----:B------:R-:W2:Y:S02]  /*19b0*/  SYNCS.PHASECHK.TRANS64.TRYWAIT P0, [R0+URZ+0xe0], R2 ;  /* 0x0000e002000075a7 */ /* 0x000ea400080011ff */
[----:B--2---:R-:W-:Y:S05]  /*19c0*/  @!P0 BRA `(.L_x_24) ;  /* 0x0000007800648947 */ /* 0x004fea0003800000 */
.L_x_140:
[----:B------:R-:W-:Y:S01]  /*19d0*/  VIADD R9, R9, 0x1 ;  /* 0x0000000109097836 */ /* 0x000fe20000000000 */
[----:B------:R2:W-:Y:S04]  /*19e0*/  SYNCS.ARRIVE.TRANS64.A1T0 RZ, [R0+URZ+0xd0], RZ ;  /* 0x0000d0ff00ff79a7 */ /* 0x0005e800081000ff */
[----:B------:R-:W-:-:S04]  /*19f0*/  ISETP.NE.AND P0, PT, R9, 0x2, PT ;  /* 0x000000020900780c */ /* 0x000fc80003f05270 */
[----:B------:R-:W-:Y:S02]  /*1a00*/  SEL R9, R9, RZ, P0 ;  /* 0x000000ff09097207 */ /* 0x000fe40000000000 */
[----:B--2---:R-:W-:-:S04]  /*1a10*/  SEL R0, RZ, 0x1, P0 ;  /* 0x00000001ff007807 */ /* 0x004fc80000000000 */
[----:B------:R-:W-:-:S07]  /*1a20*/  LOP3.LUT R8, R8, R0, RZ, 0x3c, !PT ;  /* 0x0000000008087212 */ /* 0x000fce00078e3cff */
.L_x_23:
[----:B------:R-:W-:Y:S01]  /*1a30*/  UMOV UR21, 0x400 ;  /* 0x0000040000157882 */ /* 0x000fe20000000000 */
[----:B------:R-:W-:Y:S01]  /*1a40*/  SHF.L.U32 R0, R12, 0x1f, RZ ;  /* 0x0000001f0c007819 */ /* 0x000fe200000006ff */
[----:B-1----:R-:W-:Y:S02]  /*1a50*/  ULEA UR21, UR54, UR21, 0x18 ;  /* 0x0000001536157291 */ /* 0x002fe4000f8ec0ff */
[----:B------:R-:W-:Y:S02]  /*1a60*/  UISETP.GE.U32.AND UP0, UPT, UR66, 0xff, UPT ;  /* 0x000000ff4200788c */ /* 0x000fe4000bf06070 */
[----:B------:R-:W-:Y:S02]  /*1a70*/  ULEA UR4, UR23, UR21, 0x3 ;  /* 0x0000001517047291 */ /* 0x000fe4000f8e18ff */
[----:B------:R-:W-:Y:S02]  /*1a80*/  USHF.L.U32 UR27, UR20, 0x7, URZ ;  /* 0x00000007141b7899 */ /* 0x000fe400080006ff */
[----:B------:R-:W-:Y:S01]  /*1a90*/  ULEA UR59, UR16, UR65, 0x6 ;  /* 0x00000041103b7291 */ /* 0x000fe2000f8e30ff */
[----:B------:R-:W-:-:S04]  /*1aa0*/  UMOV UR13, URZ ;  /* 0x000000ff000d7c82 */ /* 0x000fc80008000000 */
[----:B------:R1:W2:Y:S01]  /*1ab0*/  SYNCS.PHASECHK.TRANS64.TRYWAIT P1, [UR4+0x10], R0 ;  /* 0x00001000ff0075a7 */ /* 0x0002a20008021104 */
[----:B------:R-:W-:Y:S06]  /*1ac0*/  BRA.U !UP0, `(.L_x_25) ;  /* 0x0000000508587547 */ /* 0x000fec000b800000 */
[----:B------:R-:W-:Y:S01]  /*1ad0*/  UMOV UR22, URZ ;  /* 0x000000ff00167c82 */ /* 0x000fe20008000000 */
[----:B------:R-:W-:-:S05]  /*1ae0*/  UMOV UR6, UR23 ;  /* 0x0000001700067c82 */ /* 0x000fca0008000000 */
.L_x_33:
[----:B------:R-:W-:Y:S01]  /*1af0*/  ULEA UR57, UR6, UR21, 0x3 ;  /* 0x0000001506397291 */ /* 0x000fe2000f8e18ff */
[----:B--2---:R-:W-:Y:S01]  /*1b00*/  @!P4 MOV R2, 0x18000 ;  /* 0x000180000002c802 */ /* 0x004fe20000000f00 */
[----:B--23--:R-:W-:Y:S10]  /*1b10*/  @P1 BRA `(.L_x_26) ;  /* 0x00000000000c1947 */ /* 0x00cff40003800000 */
[----:B------:R-:W-:-:S04]  /*1b20*/  SHF.L.U32 R3, R12, 0x1f, RZ ;  /* 0x0000001f0c037819 */ /* 0x000fc800000006ff */
[----:B------:R-:W2:Y:S02]  /*1b30*/  SYNCS.PHASECHK.TRANS64.TRYWAIT P0, [UR57+0x10], R3 ;  /* 0x00001003ff0075a7 */ /* 0x000ea40008001139 */
[----:B--2---:R-:W-:Y:S05]  /*1b40*/  @!P0 BRA `(.L_x_27) ;  /* 0x0000007800188947 */ /* 0x004fea0003800000 */
.L_x_26:
[----:B------:R2:W-:Y:S01]  /*1b50*/  @!P4 SYNCS.ARRIVE.TRANS64 RZ, [UR57], R2 ;  /* 0x00000002ffffc9a7 */ /* 0x0005e20008000039 */
[----:B------:R-:W-:-:S04]  /*1b60*/  ULOP3.LUT UR4, UR38, 0x2, URZ, 0xfc, !UPT ;  /* 0x0000000226047892 */ /* 0x000fc8000f8efcff */
[----:B------:R-:W-:-:S09]  /*1b70*/  UISETP.NE.AND UP0, UPT, UR4, 0x2, UPT ;  /* 0x000000020400788c */ /* 0x000fd2000bf05270 */
[----:B------:R-:W-:Y:S05]  /*1b80*/  BRA.U UP0, `(.L_x_28) ;  /* 0x0000000100047547 */ /* 0x000fea000b800000 */
[----:B------:R-:W-:Y:S05]  /*1b90*/  BPT.TRAP 0x1 ;  /* 0x000000040000795c */ /* 0x000fea0000300000 */
.L_x_28:
[----:B------:R-:W-:Y:S04]  /*1ba0*/  BSSY.RECONVERGENT B0, `(.L_x_29) ;  /* 0x0000003000007945 */ /* 0x000fe80003800200 */
[----:B------:R-:W-:Y:S05]  /*1bb0*/  @P3 BRA `(.L_x_30) ;  /* 0x0000000000043947 */ /* 0x000fea0003800000 */
[----:B------:R-:W-:Y:S05]  /*1bc0*/  BPT.TRAP 0x1 ;  /* 0x000000040000795c */ /* 0x000fea0000300000 */
.L_x_30:
[----:B------:R-:W-:Y:S05]  /*1bd0*/  BSYNC.RECONVERGENT B0 ;  /* 0x0000000000007941 */ /* 0x000fea0003800200 */
.L_x_29:
[----:B------:R-:W-:Y:S01]  /*1be0*/  UIADD3 UR4, UPT, UPT, UR6, 0x1, URZ ;  /* 0x0000000106047890 */ /* 0x000fe2000fffe0ff */
[----:B------:R-:W-:Y:S01]  /*1bf0*/  BSSY.RECONVERGENT B0, `(.L_x_31) ;  /* 0x000003e000007945 */ /* 0x000fe20003800200 */
[----:B------:R-:W-:Y:S02]  /*1c00*/  ELECT P0, URZ, PT ;  /* 0x0000000000ff782f */ /* 0x000fe40003800000 */
[----:B------:R-:W-:-:S04]  /*1c10*/  UISETP.NE.AND UP0, UPT, UR4, 0x2, UPT ;  /* 0x000000020400788c */ /* 0x000fc8000bf05270 */
[----:B------:R-:W-:Y:S02]  /*1c20*/  USEL UR5, URZ, 0x1, UP0 ;  /* 0x00000001ff057887 */ /* 0x000fe40008000000 */
[----:B------:R-:W-:-:S04]  /*1c30*/  USEL UR23, UR4, URZ, UP0 ;  /* 0x000000ff04177287 */ /* 0x000fc80008000000 */
[----:B------:R-:W-:Y:S01]  /*1c40*/  ULEA UR4, UR23, UR21, 0x3 ;  /* 0x0000001517047291 */ /* 0x000fe2000f8e18ff */
[----:B------:R-:W-:-:S04]  /*1c50*/  LOP3.LUT R12, R12, UR5, RZ, 0x3c, !PT ;  /* 0x000000050c0c7c12 */ /* 0x000fc8000f8e3cff */
[----:B-1----:R-:W-:-:S04]  /*1c60*/  SHF.L.U32 R0, R12, 0x1f, RZ ;  /* 0x0000001f0c007819 */ /* 0x002fc800000006ff */
[----:B------:R1:W3:Y:S01]  /*1c70*/  SYNCS.PHASECHK.TRANS64.TRYWAIT P1, [UR4+0x10], R0 ;  /* 0x00001000ff0075a7 */ /* 0x0002e20008021104 */
[----:B------:R-:W-:Y:S05]  /*1c80*/  @!P0 BRA `(.L_x_32) ;  /* 0x0000000000d08947 */ /* 0x000fea0003800000 */
[----:B------:R-:W-:Y:S02]  /*1c90*/  ULEA UR32, UR6, UR29, 0xd ;  /* 0x0000001d06207291 */ /* 0x000fe4000f8e68ff */
[----:B------:R-:W-:Y:S02]  /*1ca0*/  UIADD3 UR4, UP1, UPT, UR46, 0x80, URZ ;  /* 0x000000802e047890 */ /* 0x000fe4000ff3e0ff */
[----:B------:R-:W-:Y:S02]  /*1cb0*/  ULEA UR32, UR32, UR21, 0x2 ;  /* 0x0000001520207291 */ /* 0x000fe4000f8e10ff */
[----:B------:R-:W-:Y:S02]  /*1cc0*/  USHF.L.U32 UR58, UR22, 0x7, URZ ;  /* 0x00000007163a7899 */ /* 0x000fe400080006ff */
[----:B------:R-:W-:Y:S02]  /*1cd0*/  ULEA UR7, UR6, UR21, 0x10 ;  /* 0x0000001506077291 */ /* 0x000fe4000f8e80ff */
[----:B------:R-:W-:-:S02]  /*1ce0*/  UIADD3 UR14, UP0, UPT, UR46, 0x180, URZ ;  /* 0x000001802e0e7890 */ /* 0x000fc4000ff1e0ff */
[----:B------:R-:W-:Y:S02]  /*1cf0*/  UIADD3.X UR5, UPT, UPT, URZ, UR47, URZ, UP1, !UPT ;  /* 0x0000002fff057290 */ /* 0x000fe40008ffe4ff */
[----:B------:R-:W-:Y:S02]  /*1d00*/  UIADD3 UR56, UPT, UPT, UR32, 0x8800, URZ ;  /* 0x0000880020387890 */ /* 0x000fe4000fffe0ff */
[----:B------:R-:W-:Y:S02]  /*1d10*/  UIADD3 UR50, UPT, UPT, UR58, 0x20, URZ ;  /* 0x000000203a327890 */ /* 0x000fe4000fffe0ff */
[----:B------:R-:W-:Y:S02]  /*1d20*/  UIADD3 UR48, UPT, UPT, UR32, 0xa800, URZ ;  /* 0x0000a80020307890 */ /* 0x000fe4000fffe0ff */
[----:B------:R-:W-:Y:S02]  /*1d30*/  UIADD3 UR42, UPT, UPT, UR58, 0x40, URZ ;  /* 0x000000403a2a7890 */ /* 0x000fe4000fffe0ff */
[----:B------:R-:W-:-:S02]  /*1d40*/  UIADD3 UR40, UPT, UPT, UR32, 0xc800, URZ ;  /* 0x0000c80020287890 */ /* 0x000fc4000fffe0ff */
[----:B------:R-:W-:Y:S02]  /*1d50*/  UIADD3 UR34, UPT, UPT, UR58, 0x60, URZ ;  /* 0x000000603a227890 */ /* 0x000fe4000fffe0ff */
[----:B------:R-:W-:Y:S02]  /*1d60*/  UIADD3 UR32, UPT, UPT, UR32, 0xe800, URZ ;  /* 0x0000e80020207890 */ /* 0x000fe4000fffe0ff */
[----:B------:R-:W-:Y:S02]  /*1d70*/  UIADD3.X UR15, UPT, UPT, URZ, UR47, URZ, UP0, !UPT ;  /* 0x0000002fff0f7290 */ /* 0x000fe400087fe4ff */
[----:B------:R-:W-:Y:S02]  /*1d80*/  UIADD3 UR24, UPT, UPT, UR7, 0x18800, URZ ;  /* 0x0001880007187890 */ /* 0x000fe4000fffe0ff */
[----:B------:R-:W-:Y:S01]  /*1d90*/  UIADD3 UR8, UPT, UPT, UR7, 0x1c800, URZ ;  /* 0x0001c80007087890 */ /* 0x000fe2000fffe0ff */
[----:B------:R-:W-:Y:S01]  /*1da0*/  UMOV UR13, 0xff0000 ;  /* 0x00ff0000000d7882 */ /* 0x000fe20000000000 */
[----:B------:R-:W-:Y:S01]  /*1db0*/  UMOV UR30, 0x0 ;  /* 0x00000000001e7882 */ /* 0x000fe20000000000 */
[----:B------:R-:W-:Y:S01]  /*1dc0*/  UMOV UR31, 0x10000000 ;  /* 0x10000000001f7882 */ /* 0x000fe20000000000 */
[----:B------:R-:W-:Y:S01]  /*1dd0*/  UMOV UR49, UR57 ;  /* 0x0000003900317c82 */ /* 0x000fe20008000000 */
[----:B------:R-:W-:Y:S01]  /*1de0*/  UMOV UR51, UR59 ;  /* 0x0000003b00337c82 */ /* 0x000fe20008000000 */
[----:B------:R-:W-:Y:S01]  /*1df0*/  UMOV UR52, UR60 ;  /* 0x0000003c00347c82 */ /* 0x000fe20008000000 */
[----:B------:R-:W-:Y:S01]  /*1e00*/  UMOV UR41, UR57 ;  /* 0x0000003900297c82 */ /* 0x000fe20008000000 */
[----:B------:R-:W-:Y:S01]  /*1e10*/  UMOV UR43, UR59 ;  /* 0x0000003b002b7c82 */ /* 0x000fe20008000000 */
[----:B------:R-:W-:Y:S01]  /*1e20*/  UMOV UR44, UR60 ;  /* 0x0000003c002c7c82 */ /* 0x000fe20008000000 */
[----:B------:R-:W-:Y:S01]  /*1e30*/  UTMALDG.3D.MULTICAST [UR56], [UR4], UR13, desc[UR30] ;  /* 0x00001e38040073b4 */ /* 0x000fe2000801180d */
[----:B------:R-:W-:Y:S01]  /*1e40*/  UMOV UR33, UR57 ;  /* 0x0000003900217c82 */ /* 0x000fe20008000000 */
        /* <DEDUP_REMOVED lines=10> */
[----:B------:R-:W-:Y:S01]  /*1ef0*/  UIADD3 UR16, UPT, UPT, UR7, 0x20800, URZ ;  /* 0x0002080007107890 */ /* 0x000fe2000fffe0ff */
[----:B------:R-:W-:Y:S01]  /*1f00*/  UMOV UR17, UR57 ;  /* 0x0000003900117c82 */ /* 0x000fe20008000000 */
[----:B------:R-:W-:Y:S01]  /*1f10*/  UMOV UR19, UR27 ;  /* 0x0000001b00137c82 */ /* 0x000fe20008000000 */
[----:B------:R-:W-:Y:S01]  /*1f20*/  UTMALDG.3D.MULTICAST [UR40], [UR4], UR13, desc[UR30] ;  /* 0x00001e28040073b4 */ /* 0x000fe2000801180d */
[----:B------:R-:W-:Y:S01]  /*1f30*/  UMOV UR20, UR60 ;  /* 0x0000003c00147c82 */ /* 0x000fe20008000000 */
[----:B------:R-:W-:Y:S01]  /*1f40*/  UMOV UR18, UR42 ;  /* 0x0000002a00127c82 */ /* 0x000fe20008000000 */
[----:B------:R-:W-:Y:S01]  /*1f50*/  UTMALDG.3D.MULTICAST [UR32], [UR4], UR13, desc[UR30] ;  /* 0x00001e20040073b4 */ /* 0x000fe2000801180d */
[----:B------:R-:W-:Y:S01]  /*1f60*/  UTMALDG.3D [UR24], [UR14], desc[UR30] ;  /* 0x00001e180e0075b4 */ /* 0x000fe20008011000 */
[----:B------:R4:W-:Y:S01]  /*1f70*/  UTMALDG.3D [UR8], [UR14], desc[UR30] ;  /* 0x00001e080e0075b4 */ /* 0x0009e20008011000 */
[----:B------:R1:W-:Y:S01]  /*1f80*/  UTMALDG.3D [UR16], [UR14], desc[UR30] ;  /* 0x00001e100e0075b4 */ /* 0x0003e20008011000 */
[----:B----4-:R-:W-:Y:S01]  /*1f90*/  UIADD3 UR8, UPT, UPT, UR7, 0x24800, URZ ;  /* 0x0002480007087890 */ /* 0x010fe2000fffe0ff */
[----:B------:R-:W-:-:S08]  /*1fa0*/  UMOV UR10, UR34 ;  /* 0x00000022000a7c82 */ /* 0x000fd00008000000 */
[----:B------:R1:W-:Y:S02]  /*1fb0*/  UTMALDG.3D [UR8], [UR14], desc[UR30] ;  /* 0x00001e080e0075b4 */ /* 0x0003e40008011000 */
[----:B-1----:R-:W-:Y:S01]  /*1fc0*/  NOP ;  /* 0x0000000000007918 */ /* 0x002fe20000000000 */
.L_x_32:
[----:B------:R-:W-:Y:S05]  /*1fd0*/  BSYNC.RECONVERGENT B0 ;  /* 0x0000000000007941 */ /* 0x000fea0003800200 */
.L_x_31:
[----:B------:R-:W-:Y:S01]  /*1fe0*/  UIADD3 UR22, UPT, UPT, UR22, 0x1, URZ ;  /* 0x0000000116167890 */ /* 0x000fe2000fffe0ff */
[----:B------:R-:W-:Y:S01]  /*1ff0*/  UMOV UR6, UR23 ;  /* 0x0000001700067c82 */ /* 0x000fe20008000000 */
[----:B------:R-:W-:Y:S02]  /*2000*/  UMOV UR13, UR37 ;  /* 0x00000025000d7c82 */ /* 0x000fe40008000000 */
[----:B------:R-:W-:-:S09]  /*2010*/  UISETP.NE.AND UP0, UPT, UR22, UR37, UPT ;  /* 0x000000251600728c */ /* 0x000fd2000bf05270 */
[----:B------:R-:W-:Y:S05]  /*2020*/  BRA.U UP0, `(.L_x_33) ;  /* 0xfffffff900b07547 */ /* 0x000fea000b83ffff */
.L_x_25:
[----:B------:R-:W-:Y:S01]  /*2030*/  ULEA UR4, UR23, UR21, 0x3 ;  /* 0x0000001517047291 */ /* 0x000fe2000f8e18ff */
[----:B-1----:R-:W-:Y:S01]  /*2040*/  SHF.L.U32 R0, R12, 0x1f, RZ ;  /* 0x0000001f0c007819 */ /* 0x002fe200000006ff */
[----:B------:R-:W-:Y:S01]  /*2050*/  @!P2 SYNCS.ARRIVE.TRANS64.A1T0 RZ, [UR21+0x68], RZ ;  /* 0x000068ffffffa9a7 */ /* 0x000fe20008100015 */
[----:B------:R-:W-:-:S06]  /*2060*/  UISETP.GT.AND UP0, UPT, UR63, UR62, UPT ;  /* 0x0000003e3f00728c */ /* 0x000fcc000bf04270 */
[----:B--23--:R1:W2:Y:S03]  /*2070*/  SYNCS.PHASECHK.TRANS64.TRYWAIT P1, [UR4+0x10], R0 ;  /* 0x00001000ff0075a7 */ /* 0x00c2a60008021104 */
[----:B------:R-:W-:Y:S05]  /*2080*/  BRA.U !UP0, `(.L_x_34) ;  /* 0x0000000508547547 */ /* 0x000fea000b800000 */
[----:B------:R-:W-:Y:S01]  /*2090*/  UIADD3 UR22, UPT, UPT, UR64, UR13, URZ ;  /* 0x0000000d40167290 */ /* 0x000fe2000fffe0ff */
[----:B------:R-:W-:-:S11]  /*20a0*/  UMOV UR6, UR23 ;  /* 0x0000001700067c82 */ /* 0x000fd60008000000 */
.L_x_42:
[----:B------:R-:W-:Y:S01]  /*20b0*/  ULEA UR57, UR6, UR21, 0x3 ;  /* 0x0000001506397291 */ /* 0x000fe2000f8e18ff */
[----:B--2---:R-:W-:Y:S01]  /*20c0*/  @!P4 MOV R2, 0x18000 ;  /* 0x000180000002c802 */ /* 0x004fe20000000f00 */
[----:B--23--:R-:W-:Y:S10]  /*20d0*/  @P1 BRA `(.L_x_35) ;  /* 0x00000000000c1947 */ /* 0x00cff40003800000 */
[----:B------:R-:W-:-:S04]  /*20e0*/  SHF.L.U32 R3, R12, 0x1f, RZ ;  /* 0x0000001f0c037819 */ /* 0x000fc800000006ff */
[----:B------:R-:W2:Y:S02]  /*20f0*/  SYNCS.PHASECHK.TRANS64.TRYWAIT P0, [UR57+0x10], R3 ;  /* 0x00001003ff0075a7 */ /* 0x000ea40008001139 */
[----:B--2---:R-:W-:Y:S05]  /*2100*/  @!P0 BRA `(.L_x_36) ;  /* 0x0000007000c08947 */ /* 0x004fea0003800000 */
.L_x_35:
[----:B------:R2:W-:Y:S01]  /*2110*/  @!P4 SYNCS.ARRIVE.TRANS64 RZ, [UR57], R2 ;  /* 0x00000002ffffc9a7 */ /* 0x0005e20008000039 */
[----:B------:R-:W-:-:S04]  /*2120*/  ULOP3.LUT UR4, UR38, 0x2, URZ, 0xfc, !UPT ;  /* 0x0000000226047892 */ /* 0x000fc8000f8efcff */
[----:B------:R-:W-:-:S09]  /*2130*/  UISETP.NE.AND UP0, UPT, UR4, 0x2, UPT ;  /* 0x000000020400788c */ /* 0x000fd2000bf05270 */
[----:B------:R-:W-:Y:S05]  /*2140*/  BRA.U UP0, `(.L_x_37) ;  /* 0x0000000100047547 */ /* 0x000fea000b800000 */
[----:B------:R-:W-:Y:S05]  /*2150*/  BPT.TRAP 0x1 ;  /* 0x000000040000795c */ /* 0x000fea0000300000 */
.L_x_37:
[----:B------:R-:W-:Y:S04]  /*2160*/  BSSY.RECONVERGENT B0, `(.L_x_38) ;  /* 0x0000003000007945 */ /* 0x000fe80003800200 */
[----:B------:R-:W-:Y:S05]  /*2170*/  @P3 BRA `(.L_x_39) ;  /* 0x0000000000043947 */ /* 0x000fea0003800000 */
[----:B------:R-:W-:Y:S05]  /*2180*/  BPT.TRAP 0x1 ;  /* 0x000000040000795c */ /* 0x000fea0000300000 */
.L_x_39:
[----:B------:R-:W-:Y:S05]  /*2190*/  BSYNC.RECONVERGENT B0 ;  /* 0x0000000000007941 */ /* 0x000fea0003800200 */
.L_x_38:
        /* <DEDUP_REMOVED lines=54> */
[----:B------:R4:W-:Y:S01]  /*2500*/  UTMALDG.3D.MULTICAST [UR32], [UR4], UR16, desc[UR30] ;  /* 0x00001e20040073b4 */ /* 0x0009e20008011810 */
[----:B------:R-:W-:Y:S01]  /*2510*/  UTMALDG.3D [UR24], [UR14], desc[UR30] ;  /* 0x00001e180e0075b4 */ /* 0x000fe20008011000 */
[----:B------:R2:W-:Y:S01]  /*2520*/  UTMALDG.3D [UR8], [UR14], desc[UR30] ;  /* 0x00001e080e0075b4 */ /* 0x0005e20008011000 */
[----:B----4-:R-:W-:-:S09]  /*2530*/  UIADD3 UR16, UPT, UPT, UR7, 0x20800, URZ ;  /* 0x0002080007107890 */ /* 0x010fd2000fffe0ff */
[----:B------:R4:W-:Y:S01]  /*2540*/  UTMALDG.3D [UR16], [UR14], desc[UR30] ;  /* 0x00001e100e0075b4 */ /* 0x0009e20008011000 */
[----:B--2---:R-:W-:Y:S01]  /*2550*/  UIADD3 UR8, UPT, UPT, UR7, 0x24800, URZ ;  /* 0x0002480007087890 */ /* 0x004fe2000fffe0ff */
[----:B------:R-:W-:-:S08]  /*2560*/  UMOV UR10, UR34 ;  /* 0x00000022000a7c82 */ /* 0x000fd00008000000 */
[----:B------:R4:W-:Y:S02]  /*2570*/  UTMALDG.3D [UR8], [UR14], desc[UR30] ;  /* 0x00001e080e0075b4 */ /* 0x0009e40008011000 */
[----:B----4-:R-:W-:Y:S01]  /*2580*/  NOP ;  /* 0x0000000000007918 */ /* 0x010fe20000000000 */
.L_x_41:
[----:B------:R-:W-:Y:S05]  /*2590*/  BSYNC.RECONVERGENT B0 ;  /* 0x0000000000007941 */ /* 0x000fea0003800200 */
.L_x_40:
[----:B------:R-:W-:Y:S01]  /*25a0*/  UIADD3 UR13, UPT, UPT, UR13, 0x1, URZ ;  /* 0x000000010d0d7890 */ /* 0x000fe2000fffe0ff */
[----:B------:R-:W-:-:S03]  /*25b0*/  UMOV UR6, UR23 ;  /* 0x0000001700067c82 */ /* 0x000fc60008000000 */
[----:B------:R-:W-:-:S09]  /*25c0*/  UISETP.NE.AND UP0, UPT, UR13, UR22, UPT ;  /* 0x000000160d00728c */ /* 0x000fd2000bf05270 */
[----:B------:R-:W-:Y:S05]  /*25d0*/  BRA.U UP0, `(.L_x_42) ;  /* 0xfffffff900b47547 */ /* 0x000fea000b83ffff */
.L_x_34:
[C---:B------:R-:W-:Y:S01]  /*25e0*/  LEA R3, R11.reuse, UR21, 0x3 ;  /* 0x000000150b037c11 */ /* 0x040fe2000f8e18ff */
[----:B------:R-:W-:Y:S01]  /*25f0*/  NOP ;  /* 0x0000000000007918 */ /* 0x000fe20000000000 */
[----:B-1----:R-:W-:Y:S02]  /*2600*/  SHF.L.U32 R0, R10, 0x1f, RZ ;  /* 0x0000001f0a007819 */ /* 0x002fe400000006ff */
[----:B------:R-:W-:Y:S02]  /*2610*/  LEA R4, R11, UR21, 0x4 ;  /* 0x000000150b047c11 */ /* 0x000fe4000f8e20ff */
[----:B------:R-:W1:Y:S02]  /*2620*/  SYNCS.PHASECHK.TRANS64.TRYWAIT P0, [R3+URZ+0x70], R0 ;  /* 0x00007000030075a7 */ /* 0x000e6400080011ff */
[----:B-1----:R-:W-:Y:S05]  /*2630*/  @!P0 BRA `(.L_x_43) ;  /* 0x0000006c008c8947 */ /* 0x002fea0003800000 */
.L_x_143:
[----:B------:R-:W4:Y:S01]  /*2640*/  LDS.128 R4, [R4+0x100] ;  /* 0x0001000004047984 */ /* 0x000f220000000c00 */
[----:B------:R-:W-:Y:S01]  /*2650*/  UISETP.GE.AND UP0, UPT, UR39, 0x1, UPT ;  /* 0x000000012700788c */ /* 0x000fe2000bf06270 */
[----:B------:R-:W-:Y:S01]  /*2660*/  @!PT LDS RZ, [RZ] ;  /* 0x00000000fffff984 */ /* 0x000fe20000000800 */
[----:B------:R-:W-:Y:S01]  /*2670*/  @!PT LDS RZ, [RZ] ;  /* 0x00000000fffff984 */ /* 0x000fe20000000800 */
[----:B------:R-:W-:Y:S01]  /*2680*/  @!PT LDS RZ, [RZ] ;  /* 0x00000000fffff984 */ /* 0x000fe20000000800 */
[----:B------:R-:W-:Y:S01]  /*2690*/  @!PT LDS RZ, [RZ] ;  /* 0x00000000fffff984 */ /* 0x000fe20000000800 */
[----:B------:R1:W-:Y:S06]  /*26a0*/  MEMBAR.ALL.CTA ;  /* 0x0000000000007992 */ /* 0x0003ec0000008000 */
[----:B-1----:R-:W1:Y:S01]  /*26b0*/  FENCE.VIEW.ASYNC.S ;  /* 0x00000000000073c6 */ /* 0x002e620000000000 */
[----:B----4-:R-:W-:-:S13]  /*26c0*/  LOP3.LUT P0, RZ, R6, 0x1, RZ, 0xc0, !PT ;  /* 0x0000000106ff7812 */ /* 0x010fda000780c0ff */
[----:B-1----:R-:W-:Y:S01]  /*26d0*/  VOTEU.ANY UP1, P0 ;  /* 0x0000000000ff7886 */ /* 0x002fe20000020100 */
[----:B------:R-:W-:-:S13]  /*26e0*/  PLOP3.LUT P0, PT, PT, PT, UP1, 0x80, 0x8 ;  /* 0x000000000008781c */ /* 0x000fda0003f0f018 */
[----:B------:R-:W-:Y:S02]  /*26f0*/  @P0 LOP3.LUT R0, R5, 0xffff, RZ, 0xc0, !PT ;  /* 0x0000ffff05000812 */ /* 0x000fe400078ec0ff */
[----:B--2---:R-:W-:Y:S02]  /*2700*/  @P0 MOV R2, R4 ;  /* 0x0000000400020202 */ /* 0x004fe40000000f00 */
[----:B------:R-:W-:Y:S01]  /*2710*/  @P0 R2UR UR5, R0 ;  /* 0x00000000000502ca */ /* 0x000fe200000e0000 */
[----:B------:R-:W-:Y:S01]  /*2720*/  VIADD R0, R3, 0x80 ;  /* 0x0000008003007836 */ /* 0x000fe20000000000 */
[----:B------:R-:W-:Y:S02]  /*2730*/  @P0 SHF.R.U32.HI R4, RZ, 0x10, R5 ;  /* 0x00000010ff040819 */ /* 0x000fe40000011605 */
[----:B------:R-:W-:Y:S02]  /*2740*/  @P0 R2UR UR6, R2 ;  /* 0x00000000020602ca */ /* 0x000fe400000e0000 */
[----:B------:R-:W-:-:S02]  /*2750*/  PRMT R0, RZ, 0x654, R0 ;  /* 0x00000654ff007816 */ /* 0x000fc40000000000 */
[----:B------:R-:W-:Y:S02]  /*2760*/  @P0 R2UR UR4, R4 ;  /* 0x00000000040402ca */ /* 0x000fe400000e0000 */
[----:B------:R1:W-:Y:S03]  /*2770*/  SYNCS.ARRIVE.TRANS64.RED.A1T0 RZ, [R0+URZ], RZ ;  /* 0x000000ff00ff79a7 */ /* 0x0003e600081004ff */
[----:B------:R-:W-:-:S04]  /*2780*/  @UP1 UMOV UR45, UR5 ;  /* 0x00000005002d1c82 */ /* 0x000fc80008000000 */
[----:B------:R-:W-:-:S04]  /*2790*/  @UP1 UMOV UR53, UR6 ;  /* 0x0000000600351c82 */ /* 0x000fc80008000000 */
[----:B------:R-:W-:Y:S01]  /*27a0*/  @UP1 UMOV UR60, UR4 ;  /* 0x00000004003c1c82 */ /* 0x000fe20008000000 */
[----:B------:R-:W-:Y:S05]  /*27b0*/  BRA.U !UP0, `(.L_x_44) ;  /* 0x0000000108d47547 */ /* 0x000fea000b800000 */
[----:B------:R-:W2:Y:S01]  /*27c0*/  LDCU.128 UR12, c[0x0][0xb10] ;  /* 0x00016200ff0c77ac */ /* 0x000ea20008000c00 */
[----:B------:R-:W4:Y:S01]  /*27d0*/  LDCU UR22, c[0x0][0xb20] ;  /* 0x00016400ff1677ac */ /* 0x000f220008000800 */
[----:B------:R-:W3:Y:S01]  /*27e0*/  LDCU UR20, c[0x0][0xb0c] ;  /* 0x00016180ff1477ac */ /* 0x000ee20008000800 */
[----:B------:R-:W1:Y:S01]  /*27f0*/  LDCU.64 UR8, c[0x0][0xb28] ;  /* 0x00016500ff0877ac */ /* 0x000e620008000a00 */
[----:B------:R-:W-:Y:S02]  /*2800*/  UISETP.NE.AND UP3, UPT, UR39, 0x1, UPT ;  /* 0x000000012700788c */ /* 0x000fe4000bf65270 */
[----:B--2---:R-:W-:Y:S02]  /*2810*/  UIMAD.WIDE.U32 UR6, UR55, UR15, URZ ;  /* 0x0000000f370672a5 */ /* 0x004fe4000f8e00ff */
[----:B------:R-:W-:Y:S02]  /*2820*/  UIMAD.WIDE.U32 UR4, UR61, UR12, URZ ;  /* 0x0000000c3d0472a5 */ /* 0x000fe4000f8e00ff */
[----:B------:R-:W-:-:S02]  /*2830*/  UISETP.NE.AND UP0, UPT, UR14, 0x1, UPT ;  /* 0x000000010e00788c */ /* 0x000fc4000bf05270 */
[----:B------:R-:W-:Y:S01]  /*2840*/  UIMAD.WIDE.U32 UR18, UR45, UR15, URZ ;  /* 0x0000000f2d1272a5 */ /* 0x000fe2000f8e00ff */
[----:B------:R-:W-:Y:S02]  /*2850*/  UMOV UR6, UR7 ;  /* 0x0000000700067c82 */ /* 0x000fe40008000000 */
[----:B------:R-:W-:Y:S01]  /*2860*/  UMOV UR4, UR5 ;  /* 0x0000000500047c82 */ /* 0x000fe20008000000 */
[----:B----4-:R-:W-:Y:S02]  /*2870*/  USHF.R.U32.HI UR6, URZ, UR22, UR6 ;  /* 0x00000016ff067299 */ /* 0x010fe40008011606 */
[----:B---3--:R-:W-:Y:S02]  /*2880*/  UISETP.NE.AND UP2, UPT, UR20, 0x1, UPT ;  /* 0x000000011400788c */ /* 0x008fe4000bf45270 */
[----:B------:R-:W-:Y:S02]  /*2890*/  USHF.R.U32.HI UR4, URZ, UR13, UR4 ;  /* 0x0000000dff047299 */ /* 0x000fe40008011604 */
[----:B------:R-:W-:-:S02]  /*28a0*/  USEL UR5, UR55, UR6, !UP0 ;  /* 0x0000000637057287 */ /* 0x000fc4000c000000 */
[----:B------:R-:W-:Y:S02]  /*28b0*/  USEL UR6, UR61, UR4, !UP2 ;  /* 0x000000043d067287 */ /* 0x000fe4000d000000 */
[----:B-1----:R-:W-:Y:S01]  /*28c0*/  UIMAD.WIDE.U32 UR10, UR5, UR8, URZ ;  /* 0x00000008050a72a5 */ /* 0x002fe2000f8e00ff */
[----:B------:R-:W-:Y:S01]  /*28d0*/  UMOV UR4, UR19 ;  /* 0x0000001300047c82 */ /* 0x000fe20008000000 */
[----:B------:R-:W-:Y:S02]  /*28e0*/  UIMAD.WIDE.U32 UR16, UR53, UR12, URZ ;  /* 0x0000000c351072a5 */ /* 0x000fe4000f8e00ff */
[----:B------:R-:W-:-:S03]  /*28f0*/  UIMAD.WIDE.U32 UR18, UR6, UR8, URZ ;  /* 0x00000008061272a5 */ /* 0x000fc6000f8e00ff */
[----:B------:R-:W-:Y:S01]  /*2900*/  UMOV UR10, UR11 ;  /* 0x0000000b000a7c82 */ /* 0x000fe20008000000 */
[----:B------:R-:W-:Y:S02]  /*2910*/  USHF.R.U32.HI UR4, URZ, UR22, UR4 ;  /* 0x00000016ff047299 */ /* 0x000fe40008011604 */
[----:B------:R-:W-:Y:S01]  /*2920*/  @UP3 USHF.R.U32.HI UR5, URZ, UR9, UR10 ;  /* 0x00000009ff053299 */ /* 0x000fe2000801160a */
[----:B------:R-:W-:Y:S01]  /*2930*/  UMOV UR16, UR17 ;  /* 0x0000001100107c82 */ /* 0x000fe20008000000 */
[----:B------:R-:W-:Y:S01]  /*2940*/  UMOV UR18, UR19 ;  /* 0x0000001300127c82 */ /* 0x000fe20008000000 */
[----:B------:R-:W-:Y:S02]  /*2950*/  USHF.R.U32.HI UR13, URZ, UR13, UR16 ;  /* 0x0000000dff0d7299 */ /* 0x000fe40008011610 */
[----:B------:R-:W-:Y:S02]  /*2960*/  USEL UR4, UR45, UR4, !UP0 ;  /* 0x000000042d047287 */ /* 0x000fe4000c000000 */
[----:B------:R-:W-:-:S02]  /*2970*/  @UP3 USHF.R.U32.HI UR6, URZ, UR9, UR18 ;  /* 0x00000009ff063299 */ /* 0x000fc40008011612 */
[----:B------:R-:W-:Y:S02]  /*2980*/  UIMAD UR7, UR39, UR5, URZ ;  /* 0x00000005270772a4 */ /* 0x000fe4000f8e02ff */
[----:B------:R-:W-:Y:S02]  /*2990*/  USEL UR5, UR53, UR13, !UP2 ;  /* 0x0000000d35057287 */ /* 0x000fe4000d000000 */
[----:B------:R-:W-:Y:S02]  /*29a0*/  UIMAD UR10, UR39, UR6, URZ ;  /* 0x00000006270a72a4 */ /* 0x000fe4000f8e02ff */
[----:B------:R-:W-:Y:S02]  /*29b0*/  UISETP.GE.AND UP0, UPT, UR4, UR7, UPT ;  /* 0x000000070400728c */ /* 0x000fe4000bf06270 */
[----:B------:R-:W-:Y:S02]  /*29c0*/  UIMAD.WIDE.U32 UR12, UR4, UR8, URZ ;  /* 0x00000008040c72a5 */ /* 0x000fe4000f8e00ff */
[----:B------:R-:W-:-:S02]  /*29d0*/  UISETP.GE.OR UP0, UPT, UR5, UR10, UP0 ;  /* 0x0000000a0500728c */ /* 0x000fc40008706670 */
        /* <DEDUP_REMOVED lines=19> */
.L_x_44:
[----:B------:R-:W2:Y:S02]  /*2b10*/  LDCU UR4, c[0x0][0xb30] ;  /* 0x00016600ff0477ac */ /* 0x000ea40008000800 */
[----:B--2---:R-:W-:-:S09]  /*2b20*/  UISETP.NE.AND UP0, UPT, UR4, 0x1, UPT ;  /* 0x000000010400788c */ /* 0x004fd2000bf05270 */
[----:B------:R-:W-:Y:S05]  /*2b30*/  BRA.U UP0, `(.L_x_45) ;  /* 0x0000000100447547 */ /* 0x000fea000b800000 */
[----:B------:R-:W2:Y:S01]  /*2b40*/  LDCU.128 UR8, c[0x0][0xb10] ;  /* 0x00016200ff0877ac */ /* 0x000ea20008000c00 */
[----:B------:R-:W4:Y:S01]  /*2b50*/  LDCU UR12, c[0x0][0xb0c] ;  /* 0x00016180ff0c77ac */ /* 0x000f220008000800 */
[----:B------:R-:W1:Y:S01]  /*2b60*/  LDCU UR13, c[0x0][0xb20] ;  /* 0x00016400ff0d77ac */ /* 0x000e620008000800 */
[----:B--2---:R-:W-:Y:S02]  /*2b70*/  UIMAD.WIDE.U32 UR6, UR53, UR8, URZ ;  /* 0x00000008350672a5 */ /* 0x004fe4000f8e00ff */
[----:B------:R-:W-:Y:S02]  /*2b80*/  UIMAD.WIDE.U32 UR4, UR45, UR11, URZ ;  /* 0x0000000b2d0472a5 */ /* 0x000fe4000f8e00ff */
[----:B----4-:R-:W-:Y:S02]  /*2b90*/  UISETP.NE.AND UP2, UPT, UR12, 0x1, UPT ;  /* 0x000000010c00788c */ /* 0x010fe4000bf45270 */
[----:B------:R-:W-:Y:S01]  /*2ba0*/  UISETP.NE.AND UP0, UPT, UR10, 0x1, UPT ;  /* 0x000000010a00788c */ /* 0x000fe2000bf05270 */
[----:B------:R-:W-:-:S02]  /*2bb0*/  UMOV UR6, UR7 ;  /* 0x0000000700067c82 */ /* 0x000fc40008000000 */
[----:B------:R-:W-:Y:S01]  /*2bc0*/  UMOV UR4, UR5 ;  /* 0x0000000500047c82 */ /* 0x000fe20008000000 */
[----:B------:R-:W-:Y:S02]  /*2bd0*/  USHF.R.U32.HI UR6, URZ, UR9, UR6 ;  /* 0x00000009ff067299 */ /* 0x000fe40008011606 */
[----:B-1----:R-:W-:Y:S02]  /*2be0*/  USHF.R.U32.HI UR4, URZ, UR13, UR4 ;  /* 0x0000000dff047299 */ /* 0x002fe40008011604 */
[----:B------:R-:W-:Y:S02]  /*2bf0*/  USEL UR5, UR53, UR6, !UP2 ;  /* 0x0000000635057287 */ /* 0x000fe4000d000000 */
[----:B------:R-:W-:-:S04]  /*2c00*/  USEL UR4, UR45, UR4, !UP0 ;  /* 0x000000042d047287 */ /* 0x000fc8000c000000 */
[----:B------:R-:W-:Y:S02]  /*2c10*/  UIADD3 UR6, UPT, UPT, UR5, -UR4, URZ ;  /* 0x8000000405067290 */ /* 0x000fe4000fffe0ff */
[----:B------:R-:W-:Y:S02]  /*2c20*/  UIADD3 UR4, UPT, UPT, -UR5, UR4, URZ ;  /* 0x0000000405047290 */ /* 0x000fe4000fffe1ff */
[----:B------:R-:W-:Y:S02]  /*2c30*/  UIMAD UR45, UR6, UR10, UR45 ;  /* 0x0000000a062d72a4 */ /* 0x000fe4000f8e022d */
[----:B------:R-:W-:-:S12]  /*2c40*/  UIMAD UR53, UR4, UR12, UR53 ;  /* 0x0000000c043572a4 */ /* 0x000fd8000f8e0235 */
.L_x_45:
[----:B------:R-:W-:Y:S01]  /*2c50*/  VIADD R11, R11, 0x1 ;  /* 0x000000010b0b7836 */ /* 0x000fe20000000000 */
[----:B------:R-:W-:Y:S02]  /*2c60*/  R2UR UR5, R56 ;  /* 0x00000000380572ca */ /* 0x000fe400000e0000 */
[----:B------:R-:W-:Y:S02]  /*2c70*/  R2UR UR4, R55 ;  /* 0x00000000370472ca */ /* 0x000fe400000e0000 */
[C---:B------:R-:W-:Y:S02]  /*2c80*/  ISETP.NE.AND P0, PT, R11.reuse, 0x2, PT ;  /* 0x000000020b00780c */ /* 0x040fe40003f05270 */
[----:B------:R-:W-:Y:S02]  /*2c90*/  PLOP3.LUT P2, PT, PT, PT, PT, 0x80, 0x8 ;  /* 0x000000000008781c */ /* 0x000fe40003f4f070 */
[----:B-1----:R-:W-:Y:S02]  /*2ca0*/  SEL R0, RZ, 0x1, P0 ;  /* 0x00000001ff007807 */ /* 0x002fe40000000000 */
[----:B------:R-:W-:-:S02]  /*2cb0*/  SEL R11, R11, RZ, P0 ;  /* 0x000000ff0b0b7207 */ /* 0x000fc40000000000 */
[----:B------:R-:W-:Y:S01]  /*2cc0*/  LOP3.LUT R10, R10, R0, RZ, 0x3c, !PT ;  /* 0x000000000a0a7212 */ /* 0x000fe200078e3cff */
[----:B------:R-:W-:Y:S02]  /*2cd0*/  UIADD3 UR16, UPT, UPT, UR53, UR5, URZ ;  /* 0x0000000535107290 */ /* 0x000fe4000fffe0ff */
[----:B------:R-:W-:Y:S01]  /*2ce0*/  UIADD3 UR20, UPT, UPT, UR45, UR4, URZ ;  /* 0x000000042d147290 */ /* 0x000fe2000fffe0ff */
[----:B------:R-:W-:Y:S11]  /*2cf0*/  BRA.U UP1, `(.L_x_46) ;  /* 0xffffffed010c7547 */ /* 0x000ff6000b83ffff */
[----:B------:R-:W-:Y:S01]  /*2d00*/  UIADD3 UR21, UPT, UPT, UR21, 0x10, URZ ;  /* 0x0000001015157890 */ /* 0x000fe2000fffe0ff */
[----:B------:R-:W-:-:S03]  /*2d10*/  SHF.L.U32 R2, R12, 0x1f, RZ ;  /* 0x0000001f0c027819 */ /* 0x000fc600000006ff */
[----:B------:R-:W-:-:S09]  /*2d20*/  ULEA UR4, UR23, UR21, 0x3 ;  /* 0x0000001517047291 */ /* 0x000fd2000f8e18ff */
[----:B------:R-:W1:Y:S02]  /*2d30*/  SYNCS.PHASECHK.TRANS64.TRYWAIT P0, [UR4], R2 ;  /* 0x00000002ff0075a7 */ /* 0x000e640008001104 */
[----:B-1----:R-:W-:Y:S05]  /*2d40*/  @!P0 BRA `(.L_x_47) ;  /* 0x0000006400dc8947 */ /* 0x002fea0003800000 */
.L_x_145:
[----:B------:R-:W-:-:S04]  /*2d50*/  UIADD3 UR4, UPT, UPT, UR23, 0x1, URZ ;  /* 0x0000000117047890 */ /* 0x000fc8000fffe0ff */
[----:B------:R-:W-:-:S04]  /*2d60*/  UISETP.NE.AND UP0, UPT, UR4, 0x2, UPT ;  /* 0x000000020400788c */ /* 0x000fc8000bf05270 */
[----:B------:R-:W-:Y:S02]  /*2d70*/  USEL UR5, URZ, 0x1, UP0 ;  /* 0x00000001ff057887 */ /* 0x000fe40008000000 */
[----:B------:R-:W-:-:S04]  /*2d80*/  USEL UR4, UR4, URZ, UP0 ;  /* 0x000000ff04047287 */ /* 0x000fc80008000000 */
[----:B------:R-:W-:Y:S01]  /*2d90*/  ULEA UR4, UR4, UR21, 0x3 ;  /* 0x0000001504047291 */ /* 0x000fe2000f8e18ff */
[----:B-1----:R-:W-:-:S04]  /*2da0*/  LOP3.LUT R2, R12, UR5, RZ, 0x3c, !PT ;  /* 0x000000050c027c12 */ /* 0x002fc8000f8e3cff */
[----:B------:R-:W-:Y:S01]  /*2db0*/  SHF.L.U32 R2, R2, 0x1f, RZ ;  /* 0x0000001f02027819 */ /* 0x000fe200000006ff */
[----:B------:R-:W-:-:S07]  /*2dc0*/  IMAD.U32 R0, RZ, RZ, UR4 ;  /* 0x00000004ff007e24 */ /* 0x000fce000f8e00ff */
.L_x_48:
[----:B-1----:R1:W2:Y:S02]  /*2dd0*/  SYNCS.PHASECHK.TRANS64.TRYWAIT P0, [R0+URZ], R2 ;  /* 0x00000002000075a7 */ /* 0x0022a400080011ff */
[----:B--2---:R-:W-:Y:S05]  /*2de0*/  @!P0 NANOSLEEP.SYNCS 0x989680 ;  /* 0x009896800000895d */ /* 0x004fea0003900000 */
[----:B------:R-:W2:Y:S02]  /*2df0*/  @!P0 SYNCS.PHASECHK.TRANS64 P0, [R0+URZ], R2 ;  /* 0x00000002000085a7 */ /* 0x000ea400080010ff */
[----:B--2---:R-:W-:Y:S05]  /*2e00*/  @P0 EXIT ;  /* 0x000000000000094d */ /* 0x004fea0003800000 */
[----:B------:R-:W-:Y:S05]  /*2e10*/  BRA `(.L_x_48) ;  /* 0xfffffffc00ec7947 */ /* 0x000fea000383ffff */
.L_x_22:
[----:B------:R-:W-:-:S04]  /*2e20*/  UISETP.NE.AND UP0, UPT, UR54, URZ, UPT ;  /* 0x000000ff3600728c */ /* 0x000fc8000bf05270 */
[----:B------:R-:W-:-:S09]  /*2e30*/  UISETP.NE.OR UP0, UPT, UR17, 0x1, UP0 ;  /* 0x000000011100788c */ /* 0x000fd20008705670 */
[----:B------:R-:W-:Y:S05]  /*2e40*/  BRA.U UP0, `(.L_x_49) ;  /* 0x0000000500487547 */ /* 0x000fea000b800000 */
[----:B------:R-:W-:Y:S01]  /*2e50*/  ISETP.GE.U32.AND P2, PT, R0, 0x8, PT ;  /* 0x000000080000780c */ /* 0x000fe20003f46070 */
[----:B------:R-:W-:Y:S01]  /*2e60*/  IMAD.MOV.U32 R12, RZ, RZ, 0x1 ;  /* 0x00000001ff0c7424 */ /* 0x000fe200078e00ff */
[----:B------:R-:W-:Y:S02]  /*2e70*/  CS2R R10, SRZ ;  /* 0x00000000000a7805 */ /* 0x000fe4000001ff00 */
[----:B------:R-:W-:Y:S01]  /*2e80*/  CS2R R8, SRZ ;  /* 0x0000000000087805 */ /* 0x000fe2000001ff00 */
[----:B------:R-:W-:Y:S01]  /*2e90*/  UMOV UR6, 0x400 ;  /* 0x0000040000067882 */ /* 0x000fe20000000000 */
[----:B------:R-:W-:Y:S01]  /*2ea0*/  UMOV UR5, URZ ;  /* 0x000000ff00057c82 */ /* 0x000fe20008000000 */
[----:B------:R-:W-:-:S12]  /*2eb0*/  ULEA UR6, UR54, UR6, 0x18 ;  /* 0x0000000636067291 */ /* 0x000fd8000f8ec0ff */
.L_x_53:
[----:B------:R-:W-:Y:S02]  /*2ec0*/  LEA R2, R8, UR6, 0x3 ;  /* 0x0000000608027c11 */ /* 0x000fe4000f8e18ff */
[----:B------:R-:W-:-:S03]  /*2ed0*/  SHF.L.U32 R4, R9, 0x1f, RZ ;  /* 0x0000001f09047819 */ /* 0x000fc600000006ff */
[----:B------:R-:W-:Y:S01]  /*2ee0*/  VIADD R5, R2, 0xe0 ;  /* 0x000000e002057836 */ /* 0x000fe20000000000 */
[----:B------:R-:W1:Y:S02]  /*2ef0*/  SYNCS.PHASECHK.TRANS64.TRYWAIT P0, [R2+URZ+0xd0], R4 ;  /* 0x0000d004020075a7 */ /* 0x000e6400080011ff */
[----:B-1----:R-:W-:Y:S05]  /*2f00*/  @!P0 BRA `(.L_x_50) ;  /* 0x0000006400848947 */ /* 0x002fea0003800000 */
.L_x_146:
[----:B------:R-:W-:Y:S01]  /*2f10*/  ULEA UR4, UR5, UR6, 0x3 ;  /* 0x0000000605047291 */ /* 0x000fe2000f8e18ff */
[----:B-1----:R-:W-:Y:S01]  /*2f20*/  PRMT R2, RZ, 0x654, R5 ;  /* 0x00000654ff027816 */ /* 0x002fe20000000005 */
[----:B------:R-:W-:Y:S01]  /*2f30*/  @!P2 IMAD.MOV.U32 R4, RZ, RZ, 0x10 ;  /* 0x00000010ff04a424 */ /* 0x000fe200078e00ff */
[----:B------:R-:W-:Y:S01]  /*2f40*/  SHF.L.U32 R5, R12, 0x1f, RZ ;  /* 0x0000001f0c057819 */ /* 0x000fe200000006ff */
[----:B------:R-:W-:Y:S01]  /*2f50*/  UIADD3 UR7, UPT, UPT, UR4, 0x70, URZ ;  /* 0x0000007004077890 */ /* 0x000fe2000fffe0ff */
[----:B------:R1:W-:Y:S05]  /*2f60*/  SYNCS.ARRIVE.TRANS64.RED.A1T0 RZ, [R2+URZ], RZ ;  /* 0x000000ff02ff79a7 */ /* 0x0003ea00081004ff */
[----:B------:R-:W-:Y:S01]  /*2f70*/  IMAD.U32 R6, RZ, RZ, UR7 ;  /* 0x00000007ff067e24 */ /* 0x000fe2000f8e00ff */
[----:B------:R-:W2:Y:S04]  /*2f80*/  SYNCS.PHASECHK.TRANS64.TRYWAIT P0, [UR4+0x80], R5 ;  /* 0x00008005ff0075a7 */ /* 0x000ea80008001104 */
[----:B------:R-:W-:Y:S01]  /*2f90*/  PRMT R6, R0, 0x654, R6 ;  /* 0x0000065400067816 */ /* 0x000fe20000000006 */
[----:B-12---:R-:W-:Y:S06]  /*2fa0*/  @!P0 BRA `(.L_x_51) ;  /* 0x0000006400708947 */ /* 0x006fec0003800000 */
.L_x_148:
[----:B------:R-:W-:Y:S01]  /*2fb0*/  ULEA UR8, UR5, UR6, 0x4 ;  /* 0x0000000605087291 */ /* 0x000fe2000f8e20ff */
[----:B------:R-:W-:Y:S01]  /*2fc0*/  SEL R3, R6, R3, !P2 ;  /* 0x0000000306037207 */ /* 0x000fe20005000000 */
[----:B------:R-:W-:Y:S01]  /*2fd0*/  UIADD3 UR9, UPT, UPT, UR4, 0x70, URZ ;  /* 0x0000007004097890 */ /* 0x000fe2000fffe0ff */
[----:B-1----:R-:W-:Y:S01]  /*2fe0*/  LEA R2, R11, UR6, 0x3 ;  /* 0x000000060b027c11 */ /* 0x002fe2000f8e18ff */
[----:B------:R-:W-:Y:S01]  /*2ff0*/  UIADD3 UR8, UPT, UPT, UR8, 0x100, URZ ;  /* 0x0000010008087890 */ /* 0x000fe2000fffe0ff */
[----:B------:R1:W-:Y:S01]  /*3000*/  @!P2 SYNCS.ARRIVE.TRANS64.RED RZ, [R3+URZ], R4 ;  /* 0x0000000403ffa9a7 */ /* 0x0003e200080004ff */
[----:B------:R-:W-:Y:S01]  /*3010*/  UIADD3 UR4, UPT, UPT, UR5, 0x1, URZ ;  /* 0x0000000105047890 */ /* 0x000fe2000fffe0ff */
[----:B------:R-:W-:-:S03]  /*3020*/  VIADD R8, R8, 0x1 ;  /* 0x0000000108087836 */ /* 0x000fc60000000000 */
[----:B------:R-:W-:Y:S02]  /*3030*/  UISETP.NE.AND UP0, UPT, UR4, 0x2, UPT ;  /* 0x000000020400788c */ /* 0x000fe4000bf05270 */
[----:B------:R-:W-:Y:S01]  /*3040*/  ISETP.NE.AND P0, PT, R8, 0x2, PT ;  /* 0x000000020800780c */ /* 0x000fe20003f05270 */
[----:B------:R-:W-:Y:S06]  /*3050*/  UGETNEXTWORKID.BROADCAST [UR8], [UR9] ;  /* 0x00000000080073ca */ /* 0x000fec0008000100 */
[----:B------:R-:W-:Y:S02]  /*3060*/  USEL UR7, URZ, 0x1, UP0 ;  /* 0x00000001ff077887 */ /* 0x000fe40008000000 */
[----:B------:R-:W-:-:S04]  /*3070*/  USEL UR5, UR4, URZ, UP0 ;  /* 0x000000ff04057287 */ /* 0x000fc80008000000 */
[----:B------:R-:W-:Y:S02]  /*3080*/  LOP3.LUT R12, R12, UR7, RZ, 0x3c, !PT ;  /* 0x000000070c0c7c12 */ /* 0x000fe4000f8e3cff */
[----:B-1----:R-:W-:-:S04]  /*3090*/  SHF.L.U32 R4, R10, 0x1f, RZ ;  /* 0x0000001f0a047819 */ /* 0x002fc800000006ff */
[----:B------:R-:W1:Y:S02]  /*30a0*/  SYNCS.PHASECHK.TRANS64.TRYWAIT P1, [R2+URZ+0x70], R4 ;  /* 0x00007004020075a7 */ /* 0x000e6400080211ff */
[----:B-1----:R-:W-:Y:S05]  /*30b0*/  @!P1 BRA `(.L_x_52) ;  /* 0x0000006400449947 */ /* 0x002fea0003800000 */
.L_x_149:
[C---:B-1----:R-:W-:Y:S01]  /*30c0*/  LEA R4, R11.reuse, UR6, 0x4 ;  /* 0x000000060b047c11 */ /* 0x042fe2000f8e20ff */
[----:B------:R-:W-:Y:S01]  /*30d0*/  VIADD R2, R2, 0x80 ;  /* 0x0000008002027836 */ /* 0x000fe20000000000 */
[----:B------:R-:W-:Y:S01]  /*30e0*/  SEL R8, R8, RZ, P0 ;  /* 0x000000ff08087207 */ /* 0x000fe20000000000 */
[----:B------:R-:W-:-:S03]  /*30f0*/  VIADD R11, R11, 0x1 ;  /* 0x000000010b0b7836 */ /* 0x000fc60000000000 */
[----:B------:R-:W1:Y:S01]  /*3100*/  LDS.128 R4, [R4+0x100] ;  /* 0x0001000004047984 */ /* 0x000e620000000c00 */
[----:B------:R-:W-:Y:S02]  /*3110*/  PRMT R2, RZ, 0x654, R2 ;  /* 0x00000654ff027816 */ /* 0x000fe40000000002 */
[C---:B------:R-:W-:Y:S01]  /*3120*/  ISETP.NE.AND P1, PT, R11.reuse, 0x2, PT ;  /* 0x000000020b00780c */ /* 0x040fe20003f25270 */
[----:B------:R-:W-:Y:S01]  /*3130*/  @!PT LDS RZ, [RZ] ;  /* 0x00000000fffff984 */ /* 0x000fe20000000800 */
[----:B------:R-:W-:Y:S01]  /*3140*/  @!PT LDS RZ, [RZ] ;  /* 0x00000000fffff984 */ /* 0x000fe20000000800 */
[----:B------:R-:W-:Y:S01]  /*3150*/  @!PT LDS RZ, [RZ] ;  /* 0x00000000fffff984 */ /* 0x000fe20000000800 */
[----:B------:R-:W-:Y:S01]  /*3160*/  @!PT LDS RZ, [RZ] ;  /* 0x00000000fffff984 */ /* 0x000fe20000000800 */
[----:B------:R2:W-:Y:S06]  /*3170*/  MEMBAR.ALL.CTA ;  /* 0x0000000000007992 */ /* 0x0005ec0000008000 */
[----:B--2---:R-:W2:Y:S01]  /*3180*/  FENCE.VIEW.ASYNC.S ;  /* 0x00000000000073c6 */ /* 0x004ea20000000000 */
[----:B------:R-:W-:Y:S01]  /*3190*/  SEL R11, R11, RZ, P1 ;  /* 0x000000ff0b0b7207 */ /* 0x000fe20000800000 */
[----:B--2---:R2:W-:Y:S01]  /*31a0*/  SYNCS.ARRIVE.TRANS64.RED.A1T0 RZ, [R2+URZ], RZ ;  /* 0x000000ff02ff79a7 */ /* 0x0045e200081004ff */
[----:B-1----:R-:W-:-:S02]  /*31b0*/  LOP3.LUT P3, RZ, R6, 0x1, RZ, 0xc0, !PT ;  /* 0x0000000106ff7812 */ /* 0x002fc4000786c0ff */
[----:B------:R-:W-:-:S04]  /*31c0*/  SEL R4, RZ, 0x1, P1 ;  /* 0x00000001ff047807 */ /* 0x000fc80000800000 */
[----:B------:R-:W-:Y:S02]  /*31d0*/  LOP3.LUT R10, R10, R4, RZ, 0x3c, !PT ;  /* 0x000000040a0a7212 */ /* 0x000fe400078e3cff */
[----:B--2---:R-:W-:-:S04]  /*31e0*/  SEL R2, RZ, 0x1, P0 ;  /* 0x00000001ff027807 */ /* 0x004fc80000000000 */
[----:B------:R-:W-:Y:S01]  /*31f0*/  LOP3.LUT R9, R9, R2, RZ, 0x3c, !PT ;  /* 0x0000000209097212 */ /* 0x000fe200078e3cff */
[----:B------:R-:W-:Y:S06]  /*3200*/  @P3 BRA `(.L_x_53) ;  /* 0xfffffffc002c3947 */ /* 0x000fec000383ffff */
[----:B------:R-:W-:Y:S01]  /*3210*/  ULEA UR4, UR5, UR6, 0x3 ;  /* 0x0000000605047291 */ /* 0x000fe2000f8e18ff */
[----:B------:R-:W-:-:S08]  /*3220*/  SHF.L.U32 R2, R12, 0x1f, RZ ;  /* 0x0000001f0c027819 */ /* 0x000fd000000006ff */
[----:B------:R-:W1:Y:S02]  /*3230*/  SYNCS.PHASECHK.TRANS64 P0, [UR4+0x80], R2 ;  /* 0x00008002ff0075a7 */ /* 0x000e640008001004 */
[----:B-1----:R-:W-:Y:S05]  /*3240*/  @P0 BRA `(.L_x_54) ;  /* 0x0000000000080947 */ /* 0x002fea0003800000 */
[----:B------:R-:W1:Y:S02]  /*3250*/  SYNCS.PHASECHK.TRANS64.TRYWAIT P0, [UR4+0x80], R2 ;  /* 0x00008002ff0075a7 */ /* 0x000e640008001104 */
[----:B-1----:R-:W-:Y:S05]  /*3260*/  @!P0 BRA `(.L_x_55) ;  /* 0x0000006000ec8947 */ /* 0x002fea0003800000 */
.L_x_54:
[----:B------:R-:W-:-:S04]  /*3270*/  UIADD3 UR7, UPT, UPT, UR5, 0x1, URZ ;  /* 0x0000000105077890 */ /* 0x000fc8000fffe0ff */
[----:B------:R-:W-:-:S04]  /*3280*/  UISETP.NE.AND UP0, UPT, UR7, 0x2, UPT ;  /* 0x000000020700788c */ /* 0x000fc8000bf05270 */
[----:B------:R-:W-:Y:S02]  /*3290*/  USEL UR8, URZ, 0x1, UP0 ;  /* 0x00000001ff087887 */ /* 0x000fe40008000000 */
[----:B------:R-:W-:-:S04]  /*32a0*/  USEL UR7, UR7, URZ, UP0 ;  /* 0x000000ff07077287 */ /* 0x000fc80008000000 */
[----:B------:R-:W-:Y:S01]  /*32b0*/  ULEA UR7, UR7, UR6, 0x3 ;  /* 0x0000000607077291 */ /* 0x000fe2000f8e18ff */
[----:B-1----:R-:W-:-:S04]  /*32c0*/  LOP3.LUT R2, R12, UR8, RZ, 0x3c, !PT ;  /* 0x000000080c027c12 */ /* 0x002fc8000f8e3cff */
[----:B------:R-:W-:-:S04]  /*32d0*/  SHF.L.U32 R0, R2, 0x1f, RZ ;  /* 0x0000001f02007819 */ /* 0x000fc800000006ff */
[----:B------:R-:W1:Y:S02]  /*32e0*/  SYNCS.PHASECHK.TRANS64 P0, [UR7+0x80], R0 ;  /* 0x00008000ff0075a7 */ /* 0x000e640008001007 */
[----:B-1----:R-:W-:Y:S05]  /*32f0*/  @P0 EXIT ;  /* 0x000000000000094d */ /* 0x002fea0003800000 */
[----:B------:R-:W-:Y:S02]  /*3300*/  SHF.L.U32 R2, R2, 0x1f, RZ ;  /* 0x0000001f02027819 */ /* 0x000fe400000006ff */
[----:B------:R-:W-:-:S07]  /*3310*/  MOV R0, UR7 ;  /* 0x0000000700007c02 */ /* 0x000fce0008000f00 */
.L_x_56:
[----:B-1----:R1:W2:Y:S02]  /*3320*/  SYNCS.PHASECHK.TRANS64.TRYWAIT P0, [R0+URZ+0x80], R2 ;  /* 0x00008002000075a7 */ /* 0x0022a400080011ff */
[----:B--2---:R-:W-:Y:S05]  /*3330*/  @!P0 NANOSLEEP.SYNCS 0x989680 ;  /* 0x009896800000895d */ /* 0x004fea0003900000 */
[----:B------:R-:W2:Y:S02]  /*3340*/  @!P0 SYNCS.PHASECHK.TRANS64 P0, [R0+URZ+0x80], R2 ;  /* 0x00008002000085a7 */ /* 0x000ea400080010ff */
[----:B--2---:R-:W-:Y:S05]  /*3350*/  @P0 EXIT ;  /* 0x000000000000094d */ /* 0x004fea0003800000 */
[----:B------:R-:W-:Y:S05]  /*3360*/  BRA `(.L_x_56) ;  /* 0xfffffffc00ec7947 */ /* 0x000fea000383ffff */
.L_x_49:
[----:B------:R-:W-:Y:S05]  /*3370*/  BRA.U UP4, `(.L_x_57) ;  /* 0x0000001504047547 */ /* 0x000fea000b800000 */
[----:B------:R-:W-:Y:S01]  /*3380*/  UMOV UR4, 0x40 ;  /* 0x0000004000047882 */ /* 0x000fe20000000000 */
[----:B------:R-:W-:Y:S01]  /*3390*/  NOP ;  /* 0x0000000000007918 */ /* 0x000fe20000000000 */
[----:B------:R-:W-:Y:S01]  /*33a0*/  ULEA UR5, UR54, UR4, 0x18 ;  /* 0x0000000436057291 */ /* 0x000fe2000f8ec0ff */
[----:B------:R-:W-:Y:S02]  /*33b0*/  UMOV UR6, 0x400 ;  /* 0x0000040000067882 */ /* 0x000fe40000000000 */
[----:B------:R-:W-:-:S06]  /*33c0*/  ULEA UR6, UR54, UR6, 0x18 ;  /* 0x0000000636067291 */ /* 0x000fcc000f8ec0ff */
[----:B------:R-:W1:Y:S02]  /*33d0*/  LDS.U8 R0, [UR5+0x1c] ;  /* 0x00001c05ff007984 */ /* 0x000e640008000000 */
[----:B-1----:R-:W-:-:S13]  /*33e0*/  ISETP.NE.AND P0, PT, R0, RZ, PT ;  /* 0x000000ff0000720c */ /* 0x002fda0003f05270 */
[----:B------:R-:W-:Y:S05]  /*33f0*/  @P0 BRA `(.L_x_58) ;  /* 0x0000000000580947 */ /* 0x000fea0003800000 */
[----:B------:R-:W-:-:S13]  /*3400*/  ELECT P0, URZ, PT ;  /* 0x0000000000ff782f */ /* 0x000fda0003800000 */
[----:B------:R-:W-:Y:S05]  /*3410*/  @!P0 BRA `(.L_x_59) ;  /* 0x0000000000608947 */ /* 0x000fea0003800000 */
[----:B------:R-:W-:Y:S01]  /*3420*/  UMOV UR4, 0x10 ;  /* 0x0000001000047882 */ /* 0x000fe20000000000 */
[----:B------:R-:W-:Y:S01]  /*3430*/  HFMA2 R0, -RZ, RZ, 0, 5.9604644775390625e-08 ;  /* 0x00000001ff007431 */ /* 0x000fe200000001ff */
[----:B------:R-:W-:-:S03]  /*3440*/  MOV R3, 0xffff ;  /* 0x0000ffff00037802 */ /* 0x000fc60000000f00 */
[----:B------:R-:W-:Y:S04]  /*3450*/  DEPBAR.LE SB1, 0x36 ;  /* 0x00009d800000791a */ /* 0x000fe80000000000 */
[----:B------:R-:W1:Y:S02]  /*3460*/  UTCATOMSWS.FIND_AND_SET.ALIGN UP0, UR4, UR4 ;  /* 0x00000004000475e3 */ /* 0x000e640008000800 */
[----:B-1----:R-:W-:Y:S01]  /*3470*/  MOV R4, UR4 ;  /* 0x0000000400047c02 */ /* 0x002fe20008000f00 */
[----:B------:R-:W-:Y:S06]  /*3480*/  BRA.U UP0, `(.L_x_60) ;  /* 0x0000000100187547 */ /* 0x000fec000b800000 */
.L_x_61:
[----:B------:R-:W-:Y:S05]  /*3490*/  NANOSLEEP 0x64 ;  /* 0x000000640000795d */ /* 0x000fea0003800000 */
[----:B------:R-:W-:-:S05]  /*34a0*/  UMOV UR4, 0x10 ;  /* 0x0000001000047882 */ /* 0x000fca0000000000 */
[----:B------:R-:W-:Y:S04]  /*34b0*/  DEPBAR.LE SB1, 0x36 ;  /* 0x00009d800000791a */ /* 0x000fe80000000000 */
[----:B------:R-:W1:Y:S02]  /*34c0*/  UTCATOMSWS.FIND_AND_SET.ALIGN UP0, UR4, UR4 ;  /* 0x00000004000475e3 */ /* 0x000e640008000800 */
[----:B-1----:R-:W-:Y:S01]  /*34d0*/  MOV R4, UR4 ;  /* 0x0000000400047c02 */ /* 0x002fe20008000f00 */
[----:B------:R-:W-:Y:S05]  /*34e0*/  BRA.U !UP0, `(.L_x_61) ;  /* 0xfffffffd08e87547 */ /* 0x000fea000b83ffff */
.L_x_60:
[-C--:B------:R-:W-:Y:S02]  /*34f0*/  SHF.L.U32 R3, R3, R4.reuse, RZ ;  /* 0x0000000403037219 */ /* 0x080fe400000006ff */
[----:B------:R-:W-:Y:S01]  /*3500*/  SHF.L.U32 R0, R0, R4, RZ ;  /* 0x0000000400007219 */ /* 0x000fe200000006ff */
[----:B------:R-:W-:Y:S02]  /*3510*/  IMAD.SHL.U32 R4, R4, 0x20, RZ ;  /* 0x0000002004047824 */ /* 0x000fe400078e00ff */
[----:B------:R1:W-:Y:S04]  /*3520*/  ATOMS.OR RZ, [UR5+0x14], R3 ;  /* 0x00001403ffff798c */ /* 0x0003e8000b000005 */
[----:B------:R1:W-:Y:S04]  /*3530*/  ATOMS.OR RZ, [UR5+0x18], R0 ;  /* 0x00001800ffff798c */ /* 0x0003e8000b000005 */
[----:B------:R1:W-:Y:S01]  /*3540*/  STS [UR6+0x120], R4 ;  /* 0x00012004ff007988 */ /* 0x0003e20008000806 */
[----:B------:R-:W-:Y:S05]  /*3550*/  BRA `(.L_x_59) ;  /* 0x0000000000107947 */ /* 0x000fea0003800000 */
.L_x_58:
[----:B------:R-:W-:Y:S02]  /*3560*/  MOV R0, 0xffffffff ;  /* 0xffffffff00007802 */ /* 0x000fe40000000f00 */
[----:B------:R-:W-:-:S03]  /*3570*/  MOV R4, 0x35a0 ;  /* 0x000035a000047802 */ /* 0x000fc60000000f00 */
[----:B------:R1:W-:Y:S04]  /*3580*/  STS [UR6+0x120], R0 ;  /* 0x00012000ff007988 */ /* 0x0003e80008000806 */
[----:B-1---5:R-:W-:Y:S05]  /*3590*/  CALL.REL.NOINC `($__internal_1_$__cuda_sm10x_tcgen05_guardrail_trap_phase_invalid_during_alloc) ;  /* 0x00000068003c7944 */ /* 0x022fea0003c00000 */
.L_x_59:
[----:B------:R-:W-:Y:S05]  /*35a0*/  WARPSYNC.ALL ;  /* 0x0000000000007948 */ /* 0x000fea0003800000 */
[----:B------:R-:W2:Y:S01]  /*35b0*/  S2UR UR4, SR_CgaCtaId ;  /* 0x00000000000479c3 */ /* 0x000ea20000008800 */
[----:B------:R-:W-:Y:S01]  /*35c0*/  UMOV UR71, 0x400 ;  /* 0x0000040000477882 */ /* 0x000fe20000000000 */
[----:B------:R-:W-:-:S06]  /*35d0*/  NOP ;  /* 0x0000000000007918 */ /* 0x000fcc0000000000 */
[----:B------:R-:W-:Y:S06]  /*35e0*/  BAR.ARV 0x6, 0xa0 ;  /* 0x0182800000007b1d */ /* 0x000fec0000002000 */
[----:B------:R-:W3:Y:S01]  /*35f0*/  LDCU UR7, c[0x0][0x38c] ;  /* 0x00007180ff0777ac */ /* 0x000ee20008000800 */
[----:B------:R-:W-:Y:S01]  /*3600*/  LOP3.LUT R2, R2, 0xffff, RZ, 0xc0, !PT ;  /* 0x0000ffff02027812 */ /* 0x000fe200078ec0ff */
[----:B------:R-:W-:Y:S01]  /*3610*/  HFMA2 R11, -RZ, RZ, 0, 5.9604644775390625e-08 ;  /* 0x00000001ff0b7431 */ /* 0x000fe200000001ff */
[----:B------:R-:W-:Y:S01]  /*3620*/  MOV R10, RZ ;  /* 0x000000ff000a7202 */ /* 0x000fe20000000f00 */
[----:B------:R-:W4:Y:S01]  /*3630*/  LDCU UR8, c[0x0][0x38c] ;  /* 0x00007180ff0877ac */ /* 0x000f220008000800 */
[----:B------:R-:W-:-:S02]  /*3640*/  R2UR UR72, R2 ;  /* 0x00000000024872ca */ /* 0x000fc400000e0000 */
[----:B------:R-:W-:Y:S01]  /*3650*/  CS2R R8, SRZ ;  /* 0x0000000000087805 */ /* 0x000fe2000001ff00 */
[----:B------:R-:W-:Y:S01]  /*3660*/  UMOV UR75, URZ ;  /* 0x000000ff004b7c82 */ /* 0x000fe20008000000 */
[----:B------:R-:W-:Y:S01]  /*3670*/  UMOV UR9, URZ ;  /* 0x000000ff00097c82 */ /* 0x000fe20008000000 */
[----:B--2---:R-:W-:Y:S01]  /*3680*/  ULEA UR71, UR4, UR71, 0x18 ;  /* 0x0000004704477291 */ /* 0x004fe2000f8ec0ff */
[----:B------:R-:W-:Y:S01]  /*3690*/  UMOV UR76, 0x0 ;  /* 0x00000000004c7882 */ /* 0x000fe20000000000 */
[----:B------:R-:W-:Y:S02]  /*36a0*/  UMOV UR77, 0x4200910 ;  /* 0x04200910004d7882 */ /* 0x000fe40000000000 */
[----:B------:R-:W-:Y:S02]  /*36b0*/  UIADD3 UR6, UPT, UPT, UR71, 0x8800, URZ ;  /* 0x0000880047067890 */ /* 0x000fe4000fffe0ff */
[----:B------:R-:W-:Y:S02]  /*36c0*/  UIADD3 UR5, UPT, UPT, UR71, 0x18800, URZ ;  /* 0x0001880047057890 */ /* 0x000fe4000fffe0ff */
[----:B---3--:R-:W-:Y:S01]  /*36d0*/  UIADD3 UR7, UPT, UPT, UR7, 0x7f, URZ ;  /* 0x0000007f07077890 */ /* 0x008fe2000fffe0ff */
[----:B-1----:R-:W1:Y:S01]  /*36e0*/  LDS R0, [UR71+0x120] ;  /* 0x00012047ff007984 */ /* 0x002e620008000800 */
[----:B------:R-:W-:-:S02]  /*36f0*/  USHF.R.U32.HI UR6, URZ, 0x4, UR6 ;  /* 0x00000004ff067899 */ /* 0x000fc40008011606 */
[----:B------:R-:W-:Y:S02]  /*3700*/  USHF.R.S32.HI UR4, URZ, 0x1f, UR7 ;  /* 0x0000001fff047899 */ /* 0x000fe40008011407 */
[----:B------:R-:W-:Y:S02]  /*3710*/  USHF.R.U32.HI UR5, URZ, 0x4, UR5 ;  /* 0x00000004ff057899 */ /* 0x000fe40008011605 */
[----:B------:R-:W-:Y:S02]  /*3720*/  ULEA.HI UR4, UR4, UR7, URZ, 0x7 ;  /* 0x0000000704047291 */ /* 0x000fe4000f8f38ff */
[----:B------:R-:W-:Y:S02]  /*3730*/  ULOP3.LUT UR6, UR6, 0x3fff, URZ, 0xc0, !UPT ;  /* 0x00003fff06067892 */ /* 0x000fe4000f8ec0ff */
[----:B------:R-:W-:Y:S02]  /*3740*/  USHF.R.S32.HI UR10, URZ, 0x7, UR4 ;  /* 0x00000007ff0a7899 */ /* 0x000fe40008011404 */
[----:B------:R-:W-:-:S02]  /*3750*/  ULOP3.LUT UR5, UR5, 0x3fff, URZ, 0xc0, !UPT ;  /* 0x00003fff05057892 */ /* 0x000fc4000f8ec0ff */
[----:B------:R-:W-:Y:S02]  /*3760*/  UISETP.LT.AND UP0, UPT, UR10, 0x1, UPT ;  /* 0x000000010a00788c */ /* 0x000fe4000bf01270 */
[----:B------:R-:W-:Y:S01]  /*3770*/  IMAD.U32 R12, RZ, RZ, UR10 ;  /* 0x0000000aff0c7e24 */ /* 0x000fe2000f8e00ff */
[----:B------:R-:W-:Y:S02]  /*3780*/  ULOP3.LUT UR73, UR6, 0x10000, URZ, 0xfc, !UPT ;  /* 0x0001000006497892 */ /* 0x000fe4000f8efcff */
[----:B------:R-:W-:Y:S02]  /*3790*/  USEL UR4, UR10, 0x1, !UP0 ;  /* 0x000000010a047887 */ /* 0x000fe4000c000000 */
[----:B------:R-:W-:Y:S02]  /*37a0*/  ULOP3.LUT UR74, UR5, 0x10000, URZ, 0xfc, !UPT ;  /* 0x00010000054a7892 */ /* 0x000fe4000f8efcff */
[----:B------:R-:W-:Y:S02]  /*37b0*/  UIADD3 UR4, UPT, UPT, -UR4, URZ, URZ ;  /* 0x000000ff04047290 */ /* 0x000fe4000fffe1ff */
[----:B----4-:R-:W-:-:S04]  /*37c0*/  UISETP.GE.AND UP4, UPT, UR8, 0x1, UPT ;  /* 0x000000010800788c */ /* 0x010fc8000bf86270 */
[----:B------:R-:W-:Y:S01]  /*37d0*/  IMAD.U32 R14, RZ, RZ, UR4 ;  /* 0x00000004ff0e7e24 */ /* 0x000fe2000f8e00ff */
[----:B-1----:R-:W-:-:S13]  /*37e0*/  R2UR UR7, R0 ;  /* 0x00000000000772ca */ /* 0x002fda00000e0000 */
[----:B------:R-:W-:-:S07]  /*37f0*/  IMAD.U32 R15, RZ, RZ, UR7 ;  /* 0x00000007ff0f7e24 */ /* 0x000fce000f8e00ff */
.L_x_68:
[----:B------:R-:W-:Y:S02]  /*3800*/  LEA R0, R10, UR71, 0x3 ;  /* 0x000000470a007c11 */ /* 0x000fe4000f8e18ff */
[----:B------:R-:W-:Y:S02]  /*3810*/  SHF.L.U32 R2, R9, 0x1f, RZ ;  /* 0x0000001f09027819 */ /* 0x000fe400000006ff */
[----:B------:R-:W-:Y:S01]  /*3820*/  PLOP3.LUT P0, PT, PT, PT, UP4, 0x80, 0x8 ;  /* 0x000000000008781c */ /* 0x000fe20003f0f048 */
[----:B------:R-:W-:Y:S01]  /*3830*/  VIADD R3, R0, 0x80 ;  /* 0x0000008000037836 */ /* 0x000fe20000000000 */
[----:B-1----:R-:W1:Y:S02]  /*3840*/  SYNCS.PHASECHK.TRANS64.TRYWAIT P1, [R0+URZ+0x70], R2 ;  /* 0x00007002000075a7 */ /* 0x002e6400080211ff */
[----:B-1----:R-:W-:Y:S09]  /*3850*/  @!P1 BRA `(.L_x_62) ;  /* 0x0000005c00889947 */ /* 0x002ff20003800000 */
.L_x_151:
[----:B------:R-:W-:Y:S01]  /*3860*/  LEA R4, R10, UR71, 0x4 ;  /* 0x000000470a047c11 */ /* 0x000fe2000f8e20ff */
[----:B------:R-:W-:Y:S01]  /*3870*/  @UP4 ULEA UR4, UR9, UR71, 0x3 ;  /* 0x0000004709044291 */ /* 0x000fe2000f8e18ff */
[----:B------:R-:W-:Y:S01]  /*3880*/  PLOP3.LUT P2, PT, PT, PT, PT, 0x80, 0x8 ;  /* 0x000000000008781c */ /* 0x000fe20003f4f070 */
[----:B------:R-:W-:Y:S01]  /*3890*/  ULEA UR5, UR75, UR71, 0x3 ;  /* 0x000000474b057291 */ /* 0x000fe2000f8e18ff */
[----:B------:R-:W-:Y:S02]  /*38a0*/  PRMT R3, RZ, 0x654, R3 ;  /* 0x00000654ff037816 */ /* 0x000fe40000000003 */
[----:B------:R-:W2:Y:S01]  /*38b0*/  LDS.128 R4, [R4+0x100] ;  /* 0x0001000004047984 */ /* 0x000ea20000000c00 */
[----:B-1----:R-:W-:Y:S02]  /*38c0*/  @P0 SHF.L.U32 R2, R8, 0x1f, RZ ;  /* 0x0000001f08020819 */ /* 0x002fe400000006ff */
[----:B------:R-:W-:Y:S01]  /*38d0*/  SHF.L.U32 R0, R11, 0x1f, RZ ;  /* 0x0000001f0b007819 */ /* 0x000fe200000006ff */
[----:B------:R-:W-:Y:S01]  /*38e0*/  @!PT LDS RZ, [RZ] ;  /* 0x00000000fffff984 */ /* 0x000fe20000000800 */
[----:B------:R-:W-:Y:S01]  /*38f0*/  @!PT LDS RZ, [RZ] ;  /* 0x00000000fffff984 */ /* 0x000fe20000000800 */
[----:B------:R-:W-:Y:S01]  /*3900*/  @!PT LDS RZ, [RZ] ;  /* 0x00000000fffff984 */ /* 0x000fe20000000800 */
[----:B------:R-:W-:Y:S01]  /*3910*/  @!PT LDS RZ, [RZ] ;  /* 0x00000000fffff984 */ /* 0x000fe20000000800 */
[----:B------:R1:W-:Y:S06]  /*3920*/  MEMBAR.ALL.CTA ;  /* 0x0000000000007992 */ /* 0x0003ec0000008000 */
[----:B-1----:R-:W1:Y:S01]  /*3930*/  FENCE.VIEW.ASYNC.S ;  /* 0x00000000000073c6 */ /* 0x002e620000000000 */
[----:B------:R-:W-:Y:S01]  /*3940*/  R2UR UR6, R15 ;  /* 0x000000000f0672ca */ /* 0x000fe200000e0000 */
[----:B------:R-:W-:Y:S01]  /*3950*/  IMAD.U32 R13, RZ, RZ, UR5 ;  /* 0x00000005ff0d7e24 */ /* 0x000fe2000f8e00ff */
[----:B-1----:R1:W-:Y:S01]  /*3960*/  SYNCS.ARRIVE.TRANS64.RED.A1T0 RZ, [R3+URZ], RZ ;  /* 0x000000ff03ff79a7 */ /* 0x0023e200081004ff */
[----:B------:R1:W3:Y:S01]  /*3970*/  @P0 SYNCS.PHASECHK.TRANS64.TRYWAIT P2, [UR4], R2 ;  /* 0x00000002ff0005a7 */ /* 0x0002e20008041104 */
[----:B------:R-:W-:Y:S01]  /*3980*/  ULEA.HI UR4, UR75, UR75, URZ, 0x1 ;  /* 0x0000004b4b047291 */ /* 0x000fe2000f8f08ff */
[----:B--2---:R-:W-:-:S03]  /*3990*/  LOP3.LUT P1, RZ, R6, 0x1, RZ, 0xc0, !PT ;  /* 0x0000000106ff7812 */ /* 0x004fc6000782c0ff */
[----:B------:R-:W-:-:S04]  /*39a0*/  ULOP3.LUT UR8, UR4, 0xffe, URZ, 0xc0, !UPT ;  /* 0x00000ffe04087892 */ /* 0x000fc8000f8ec0ff */
[----:B------:R-:W-:Y:S01]  /*39b0*/  UIADD3 UR8, UPT, UPT, -UR8, UR75, URZ ;  /* 0x0000004b08087290 */ /* 0x000fe2000fffe1ff */
[----:B------:R-:W2:Y:S01]  /*39c0*/  SYNCS.PHASECHK.TRANS64.TRYWAIT P0, [UR5+0xb0], R0 ;  /* 0x0000b000ff0075a7 */ /* 0x000ea20008001105 */
[----:B------:R-:W-:-:S04]  /*39d0*/  USHF.L.U32 UR5, UR4, 0x6, URZ ;  /* 0x0000000604057899 */ /* 0x000fc800080006ff */
[----:B------:R-:W-:-:S04]  /*39e0*/  ULOP3.LUT UR4, UR5, 0xffffff80, URZ, 0xc0, !UPT ;  /* 0xffffff8005047892 */ /* 0x000fc8000f8ec0ff */
[----:B------:R-:W-:-:S04]  /*39f0*/  UIADD3 UR4, UPT, UPT, UR6, UR4, URZ ;  /* 0x0000000406047290 */ /* 0x000fc8000fffe0ff */
[----:B------:R-:W-:Y:S01]  /*3a00*/  ULEA UR8, UR8, UR4, 0x14 ;  /* 0x0000000408087291 */ /* 0x000fe2000f8ea0ff */
[----:B-123--:R-:W-:Y:S11]  /*3a10*/  @!P0 BRA `(.L_x_63) ;  /* 0x0000005c002c8947 */ /* 0x00eff60003800000 */
.L_x_153:
[----:B------:R-:W-:Y:S01]  /*3a20*/  IADD3 R10, PT, PT, R10, 0x1, RZ ;  /* 0x000000010a0a7810 */ /* 0x000fe20007ffe0ff */
[----:B------:R-:W-:Y:S06]  /*3a30*/  BRA.U !UP4, `(.L_x_64) ;  /* 0x000000050cec7547 */ /* 0x000fec000b800000 */
[----:B------:R-:W-:Y:S01]  /*3a40*/  R2UR UR69, R14 ;  /* 0x000000000e4572ca */ /* 0x000fe200000e0000 */
[----:B------:R-:W-:Y:S01]  /*3a50*/  UPLOP3.LUT UP2, UPT, UPT, UPT, UPT, 0x40, 0x4 ;  /* 0x000000000004789c */ /* 0x000fe20003f4e870 */
[----:B------:R-:W-:Y:S01]  /*3a60*/  R2UR UR68, R12 ;  /* 0x000000000c4472ca */ /* 0x000fe200000e0000 */
[----:B------:R-:W-:-:S14]  /*3a70*/  UMOV UR7, UR9 ;  /* 0x0000000900077c82 */ /* 0x000fdc0008000000 */
.L_x_67:
[----:B------:R-:W-:Y:S02]  /*3a80*/  UIADD3 UR69, UPT, UPT, UR69, 0x1, URZ ;  /* 0x0000000145457890 */ /* 0x000fe4000fffe0ff */
[----:B--2---:R-:W-:Y:S02]  /*3a90*/  ULEA UR5, UR7, UR71, 0x3 ;  /* 0x0000004707057291 */ /* 0x004fe4000f8e18ff */
[----:B------:R-:W-:Y:S01]  /*3aa0*/  UISETP.NE.AND UP3, UPT, UR69, URZ, UPT ;  /* 0x000000ff4500728c */ /* 0x000fe2000bf65270 */
[----:B------:R-:W-:Y:S10]  /*3ab0*/  @P2 BRA `(.L_x_65) ;  /* 0x00000000000c2947 */ /* 0x000ff40003800000 */
[----:B-1----:R-:W-:Y:S04]  /*3ac0*/  SHF.L.U32 R2, R8, 0x1f, RZ ;  /* 0x0000001f08027819 */ /* 0x002fe800000006ff */
[----:B------:R-:W1:Y:S02]  /*3ad0*/  SYNCS.PHASECHK.TRANS64.TRYWAIT P0, [UR5], R2 ;  /* 0x00000002ff0075a7 */ /* 0x000e640008001105 */
[----:B-1----:R-:W-:Y:S05]  /*3ae0*/  @!P0 BRA `(.L_x_66) ;  /* 0x0000005c00148947 */ /* 0x002fea0003800000 */
.L_x_65:
[----:B------:R-:W-:Y:S01]  /*3af0*/  UISETP.NE.AND UP0, UPT, UR68, 0x1, UPT ;  /* 0x000000014400788c */ /* 0x000fe2000bf05270 */
[----:B------:R-:W-:Y:S01]  /*3b00*/  PLOP3.LUT P2, PT, PT, PT, PT, 0x80, 0x8 ;  /* 0x000000000008781c */ /* 0x000fe20003f4f070 */
[----:B------:R-:W-:Y:S01]  /*3b10*/  UIADD3 UR9, UPT, UPT, UR7, 0x1, URZ ;  /* 0x0000000107097890 */ /* 0x000fe2000fffe0ff */
[----:B------:R-:W-:Y:S01]  /*3b20*/  MOV.SPILL R3, UR77 ;  /* 0x0000004d00037c02 */ /* 0x000fe20009000f00 */
[----:B------:R-:W-:Y:S01]  /*3b30*/  UIADD3 UR70, UPT, UPT, UR5, 0x10, URZ ;  /* 0x0000001005467890 */ /* 0x000fe2000fffe0ff */
[----:B-1----:R-:W-:Y:S01]  /*3b40*/  MOV.SPILL R2, UR76 ;  /* 0x0000004c00027c02 */ /* 0x002fe20009000f00 */
[----:B------:R-:W-:Y:S01]  /*3b50*/  UISETP.NE.AND UP1, UPT, UR9, 0x2, UPT ;  /* 0x000000020900788c */ /* 0x000fe2000bf25270 */
[----:B------:R-:W-:Y:S01]  /*3b60*/  PLOP3.LUT P0, PT, PT, PT, UP0, 0x80, 0x8 ;  /* 0x000000000008781c */ /* 0x000fe20003f0f008 */
[----:B------:R-:W-:Y:S02]  /*3b70*/  ULEA UR6, UR7, UR74, 0xc ;  /* 0x0000004a07067291 */ /* 0x000fe4000f8e60ff */
[----:B------:R-:W-:Y:S02]  /*3b80*/  USEL UR5, URZ, 0x1, UP1 ;  /* 0x00000001ff057887 */ /* 0x000fe40008800000 */
[----:B------:R-:W-:Y:S02]  /*3b90*/  USEL UR9, UR9, URZ, UP1 ;  /* 0x000000ff09097287 */ /* 0x000fe40008800000 */
[----:B------:R-:W-:Y:S02]  /*3ba0*/  ULEA UR4, UR7, UR73, 0xb ;  /* 0x0000004907047291 */ /* 0x000fe4000f8e58ff */
[----:B------:R-:W-:Y:S01]  /*3bb0*/  @UP0 ULEA UR7, UR9, UR71, 0x3 ;  /* 0x0000004709070291 */ /* 0x000fe2000f8e18ff */
[----:B------:R-:W-:Y:S01]  /*3bc0*/  LOP3.LUT R8, R8, UR5, RZ, 0x3c, !PT ;  /* 0x0000000508087c12 */ /* 0x000fe2000f8e3cff */
[----:B------:R-:W-:Y:S02]  /*3bd0*/  UIADD3 UR22, UPT, UPT, UR6, 0x2, URZ ;  /* 0x0000000206167890 */ /* 0x000fe4000fffe0ff */
[----:B------:R-:W-:Y:S01]  /*3be0*/  UIADD3 UR18, UPT, UPT, UR4, 0x2, URZ ;  /* 0x0000000204127890 */ /* 0x000fe2000fffe0ff */
[----:B------:R-:W-:Y:S01]  /*3bf0*/  @P0 SHF.L.U32 R0, R8, 0x1f, RZ ;  /* 0x0000001f08000819 */ /* 0x000fe200000006ff */
[----:B------:R-:W-:Y:S02]  /*3c00*/  UIADD3 UR14, UPT, UPT, UR6, 0x4, URZ ;  /* 0x00000004060e7890 */ /* 0x000fe4000fffe0ff */
[----:B------:R-:W-:Y:S01]  /*3c10*/  UIADD3 UR12, UPT, UPT, UR4, 0x4, URZ ;  /* 0x00000004040c7890 */ /* 0x000fe2000fffe0ff */
[----:B------:R2:W3:Y:S01]  /*3c20*/  @P0 SYNCS.PHASECHK.TRANS64.TRYWAIT P2, [UR7], R0 ;  /* 0x00000000ff0005a7 */ /* 0x0004e20008041107 */
[----:B------:R-:W-:Y:S02]  /*3c30*/  UIADD3 UR66, UPT, UPT, UR6, 0x6, URZ ;  /* 0x0000000606427890 */ /* 0x000fe4000fffe0ff */
        /* <DEDUP_REMOVED lines=24> */
[----:B------:R-:W-:Y:S01]  /*3dc0*/  UIADD3 UR68, UPT, UPT, UR68, -0x1, URZ ;  /* 0xffffffff44447890 */ /* 0x000fe2000fffe0ff */
[----:B------:R-:W-:Y:S01]  /*3dd0*/  UMOV UR7, 0x40004040 ;  /* 0x4000404000077882 */ /* 0x000fe20000000000 */
[----:B------:R-:W-:Y:S01]  /*3de0*/  UMOV UR76, 0x0 ;  /* 0x00000000004c7882 */ /* 0x000fe20000000000 */
[----:B------:R-:W-:Y:S01]  /*3df0*/  UMOV UR77, 0x4200910 ;  /* 0x04200910004d7882 */ /* 0x000fe20000000000 */
[----:B------:R-:W-:Y:S01]  /*3e00*/  UMOV UR5, 0x40004040 ;  /* 0x4000404000057882 */ /* 0x000fe20000000000 */
[----:B------:R-:W-:Y:S01]  /*3e10*/  UMOV UR23, 0x40004040 ;  /* 0x4000404000177882 */ /* 0x000fe20000000000 */
[----:B------:R1:W-:Y:S01]  /*3e20*/  UTCHMMA gdesc[UR4], gdesc[UR6], tmem[UR8], tmem[UR76], idesc[UR77], UP2 ;  /* 0x00ff4c06040075ea */ /* 0x0003e20009000008 */
[----:B------:R-:W-:Y:S01]  /*3e30*/  UPLOP3.LUT UP2, UPT, UPT, UPT, UPT, 0x80, 0x8 ;  /* 0x000000000008789c */ /* 0x000fe20003f4f070 */
[----:B------:R-:W-:Y:S01]  /*3e40*/  UMOV UR19, 0x40004040 ;  /* 0x4000404000137882 */ /* 0x000fe20000000000 */
[----:B------:R-:W-:Y:S01]  /*3e50*/  UMOV UR15, 0x40004040 ;  /* 0x40004040000f7882 */ /* 0x000fe20000000000 */
[----:B------:R4:W-:Y:S01]  /*3e60*/  UTCHMMA gdesc[UR18], gdesc[UR22], tmem[UR8], tmem[UR76], idesc[UR77], UPT ;  /* 0x00ff4c16120075ea */ /* 0x0009e2000b800008 */
[----:B------:R-:W-:Y:S01]  /*3e70*/  UMOV UR13, 0x40004040 ;  /* 0x40004040000d7882 */ /* 0x000fe20000000000 */
        /* <DEDUP_REMOVED lines=18> */
[----:B-1----:R-:W-:Y:S01]  /*3fa0*/  UIADD3 UR4, UPT, UPT, UR4, 0x606, URZ ;  /* 0x0000060604047890 */ /* 0x002fe2000fffe0ff */
[----:B------:R-:W-:Y:S01]  /*3fb0*/  UMOV UR6, 0x0 ;  /* 0x0000000000067882 */ /* 0x000fe20000000000 */
[----:B------:R-:W-:Y:S01]  /*3fc0*/  UMOV UR7, 0x4200910 ;  /* 0x0420091000077882 */ /* 0x000fe20000000000 */
[----:B------:R-:W-:Y:S01]  /*3fd0*/  UMOV UR31, 0x40004040 ;  /* 0x40004040001f7882 */ /* 0x000fe20000000000 */
[----:B----4-:R-:W-:Y:S01]  /*3fe0*/  UMOV UR22, 0x0 ;  /* 0x0000000000167882 */ /* 0x010fe20000000000 */
[----:B------:R-:W-:Y:S01]  /*3ff0*/  UMOV UR23, 0x4200910 ;  /* 0x0420091000177882 */ /* 0x000fe20000000000 */
[----:B------:R-:W-:Y:S01]  /*4000*/  R2UR.FILL UR77, R3 ;  /* 0x00000000034d72ca */ /* 0x000fe200004e0000 */
[----:B------:R1:W-:Y:S01]  /*4010*/  UTCHMMA gdesc[UR12], gdesc[UR14], tmem[UR8], tmem[UR22], idesc[UR23], UPT ;  /* 0x00ff160e0c0075ea */ /* 0x0003e2000b800008 */
[----:B------:R-:W-:Y:S01]  /*4020*/  R2UR.FILL UR76, R2 ;  /* 0x00000000024c72ca */ /* 0x000fe200004e0000 */
[----:B------:R-:W-:Y:S01]  /*4030*/  UTCHMMA gdesc[UR64], gdesc[UR66], tmem[UR8], tmem[UR22], idesc[UR23], UPT ;  /* 0x00ff1642400075ea */ /* 0x000fe2000b800008 */
[----:B------:R-:W-:Y:S01]  /*4040*/  UTCHMMA gdesc[UR60], gdesc[UR62], tmem[UR8], tmem[UR22], idesc[UR23], UPT ;  /* 0x00ff163e3c0075ea */ /* 0x000fe2000b800008 */
[----:B------:R-:W-:Y:S01]  /*4050*/  UMOV UR18, 0x0 ;  /* 0x0000000000127882 */ /* 0x000fe20000000000 */
[----:B------:R-:W-:Y:S01]  /*4060*/  UMOV UR19, 0x4200910 ;  /* 0x0420091000137882 */ /* 0x000fe20000000000 */
[----:B------:R-:W-:Y:S01]  /*4070*/  UMOV UR29, 0x40004040 ;  /* 0x40004040001d7882 */ /* 0x000fe20000000000 */
[----:B------:R-:W-:Y:S01]  /*4080*/  UTCHMMA gdesc[UR56], gdesc[UR58], tmem[UR8], tmem[UR18], idesc[UR19], UPT ;  /* 0x00ff123a380075ea */ /* 0x000fe2000b800008 */
[----:B------:R-:W-:Y:S01]  /*4090*/  UTCHMMA gdesc[UR52], gdesc[UR54], tmem[UR8], tmem[UR18], idesc[UR19], UPT ;  /* 0x00ff1236340075ea */ /* 0x000fe2000b800008 */
[----:B------:R-:W-:Y:S01]  /*40a0*/  UTCHMMA gdesc[UR48], gdesc[UR50], tmem[UR8], tmem[UR18], idesc[UR19], UPT ;  /* 0x00ff1232300075ea */ /* 0x000fe2000b800008 */
[----:B------:R-:W-:Y:S01]  /*40b0*/  UTCHMMA gdesc[UR44], gdesc[UR46], tmem[UR8], tmem[UR6], idesc[UR7], UPT ;  /* 0x00ff062e2c0075ea */ /* 0x000fe2000b800008 */
[----:B------:R-:W-:Y:S01]  /*40c0*/  UMOV UR27, 0x40004040 ;  /* 0x40004040001b7882 */ /* 0x000fe20000000000 */
[----:B------:R-:W-:Y:S01]  /*40d0*/  UMOV UR25, 0x40004040 ;  /* 0x4000404000197882 */ /* 0x000fe20000000000 */
[----:B------:R-:W-:Y:S01]  /*40e0*/  UMOV UR21, 0x40004040 ;  /* 0x4000404000157882 */ /* 0x000fe20000000000 */
[----:B------:R-:W-:Y:S01]  /*40f0*/  UMOV UR17, 0x40004040 ;  /* 0x4000404000117882 */ /* 0x000fe20000000000 */
[----:B------:R-:W-:Y:S01]  /*4100*/  UMOV UR11, 0x40004040 ;  /* 0x40004040000b7882 */ /* 0x000fe20000000000 */
[----:B-1----:R-:W-:Y:S01]  /*4110*/  UMOV UR12, 0x0 ;  /* 0x00000000000c7882 */ /* 0x002fe20000000000 */
[----:B------:R-:W-:Y:S01]  /*4120*/  UMOV UR13, 0x4200910 ;  /* 0x04200910000d7882 */ /* 0x000fe20000000000 */
[----:B------:R-:W-:Y:S01]  /*4130*/  UMOV UR14, 0x0 ;  /* 0x00000000000e7882 */ /* 0x000fe20000000000 */
[----:B------:R-:W-:Y:S01]  /*4140*/  UTCHMMA gdesc[UR40], gdesc[UR42], tmem[UR8], tmem[UR12], idesc[UR13], UPT ;  /* 0x00ff0c2a280075ea */ /* 0x000fe2000b800008 */
[----:B------:R-:W-:Y:S01]  /*4150*/  UTCHMMA gdesc[UR36], gdesc[UR38], tmem[UR8], tmem[UR6], idesc[UR7], UPT ;  /* 0x00ff0626240075ea */ /* 0x000fe2000b800008 */
[----:B------:R-:W-:Y:S01]  /*4160*/  UMOV UR15, 0x4200910 ;  /* 0x04200910000f7882 */ /* 0x000fe20000000000 */
[----:B------:R-:W-:Y:S01]  /*4170*/  UTCHMMA gdesc[UR32], gdesc[UR34], tmem[UR8], tmem[UR18], idesc[UR19], UPT ;  /* 0x00ff1222200075ea */ /* 0x000fe2000b800008 */
[----:B------:R-:W-:Y:S01]  /*4180*/  UTCHMMA gdesc[UR28], gdesc[UR30], tmem[UR8], tmem[UR14], idesc[UR15], UPT ;  /* 0x00ff0e1e1c0075ea */ /* 0x000fe2000b800008 */
[----:B------:R-:W-:Y:S01]  /*4190*/  UTCHMMA gdesc[UR24], gdesc[UR26], tmem[UR8], tmem[UR12], idesc[UR13], UPT ;  /* 0x00ff0c1a180075ea */ /* 0x000fe2000b800008 */
[----:B------:R1:W-:Y:S01]  /*41a0*/  UTCHMMA gdesc[UR16], gdesc[UR20], tmem[UR8], tmem[UR6], idesc[UR7], UPT ;  /* 0x00ff0614100075ea */ /* 0x0003e2000b800008 */
[----:B------:R2:W-:Y:S01]  /*41b0*/  UTCHMMA gdesc[UR4], gdesc[UR10], tmem[UR8], tmem[UR76], idesc[UR77], UPT ;  /* 0x00ff4c0a040075ea */ /* 0x0005e2000b800008 */
[----:B------:R2:W-:Y:S01]  /*41c0*/  UTCBAR.MULTICAST [UR70], URZ, UR72 ;  /* 0x000000ff460073e9 */ /* 0x0005e20008000848 */
[----:B-1----:R-:W-:Y:S01]  /*41d0*/  UMOV UR7, UR9 ;  /* 0x0000000900077c82 */ /* 0x002fe20008000000 */
[----:B---3--:R-:W-:Y:S05]  /*41e0*/  BRA.U UP3, `(.L_x_67) ;  /* 0xfffffff903247547 */ /* 0x008fea000b83ffff */
.L_x_64:
[----:B--2---:R-:W-:Y:S02]  /*41f0*/  R2UR UR4, R13 ;  /* 0x000000000d0472ca */ /* 0x004fe400000e0000 */
[----:B------:R-:W-:-:S04]  /*4200*/  ISETP.NE.AND P0, PT, R10, 0x2, PT ;  /* 0x000000020a00780c */ /* 0x000fc80003f05270 */
[----:B-1----:R-:W-:Y:S02]  /*4210*/  SEL R0, RZ, 0x1, P0 ;  /* 0x00000001ff007807 */ /* 0x002fe40000000000 */
[----:B------:R-:W-:Y:S02]  /*4220*/  SEL R10, R10, RZ, P0 ;  /* 0x000000ff0a0a7207 */ /* 0x000fe40000000000 */
[----:B------:R-:W-:-:S03]  /*4230*/  LOP3.LUT R9, R9, R0, RZ, 0x3c, !PT ;  /* 0x0000000009097212 */ /* 0x000fc600078e3cff */
[----:B------:R-:W-:Y:S02]  /*4240*/  UIADD3 UR5, UPT, UPT, UR4, 0x90, URZ ;  /* 0x0000009004057890 */ /* 0x000fe4000fffe0ff */
[----:B------:R-:W-:-:S04]  /*4250*/  UIADD3 UR4, UPT, UPT, UR75, 0x1, URZ ;  /* 0x000000014b047890 */ /* 0x000fc8000fffe0ff */
[----:B------:R-:W-:-:S03]  /*4260*/  UISETP.NE.AND UP0, UPT, UR4, 0x4, UPT ;  /* 0x000000040400788c */ /* 0x000fc6000bf05270 */
[----:B------:R1:W-:Y:S01]  /*4270*/  UTCBAR [UR5], URZ ;  /* 0x000000ff050073e9 */ /* 0x0003e200080000ff */
[----:B------:R-:W-:Y:S02]  /*4280*/  USEL UR6, URZ, 0x1, UP0 ;  /* 0x00000001ff067887 */ /* 0x000fe40008000000 */
[----:B------:R-:W-:-:S04]  /*4290*/  USEL UR75, UR4, URZ, UP0 ;  /* 0x000000ff044b7287 */ /* 0x000fc80008000000 */
[----:B------:R-:W-:Y:S01]  /*42a0*/  LOP3.LUT R11, R11, UR6, RZ, 0x3c, !PT ;  /* 0x000000060b0b7c12 */ /* 0x000fe2000f8e3cff */
[----:B------:R-:W-:Y:S07]  /*42b0*/  @P1 BRA `(.L_x_68) ;  /* 0xfffffff400501947 */ /* 0x000fee000383ffff */
[----:B------:R-:W2:Y:S01]  /*42c0*/  S2UR UR8, SR_CgaCtaId ;  /* 0x00000000000879c3 */ /* 0x000ea20000008800 */
[----:B------:R-:W-:Y:S01]  /*42d0*/  ELECT P0, URZ, PT ;  /* 0x0000000000ff782f */ /* 0x000fe20003800000 */
[----:B------:R-:W-:Y:S01]  /*42e0*/  IMAD.MOV.U32 R0, RZ, RZ, 0x1 ;  /* 0x00000001ff007424 */ /* 0x000fe200078e00ff */
[----:B------:R-:W-:Y:S01]  /*42f0*/  UIADD3 UR71, UPT, UPT, UR71, 0xb0, URZ ;  /* 0x000000b047477890 */ /* 0x000fe2000fffe0ff */
[----:B------:R-:W-:Y:S01]  /*4300*/  SHF.L.U32 R2, R11, 0x1f, RZ ;  /* 0x0000001f0b027819 */ /* 0x000fe200000006ff */
[----:B------:R-:W-:-:S03]  /*4310*/  UMOV UR4, 0x40 ;  /* 0x0000004000047882 */ /* 0x000fc60000000000 */
[----:B------:R-:W-:Y:S01]  /*4320*/  UVIRTCOUNT.DEALLOC.SMPOOL 0x80 ;  /* 0x000000800000784c */ /* 0x000fe20000000000 */
[----:B--2---:R-:W-:Y:S02]  /*4330*/  ULEA UR8, UR8, UR4, 0x18 ;  /* 0x0000000408087291 */ /* 0x004fe4000f8ec0ff */
[----:B------:R-:W-:-:S07]  /*4340*/  ULEA UR4, UR75, UR71, 0x3 ;  /* 0x000000474b047291 */ /* 0x000fce000f8e18ff */
[----:B------:R2:W-:Y:S02]  /*4350*/  @P0 STS.U8 [UR8+0x1c], R0 ;  /* 0x00001c00ff000988 */ /* 0x0005e40008000008 */
[----:B------:R-:W3:Y:S02]  /*4360*/  SYNCS.PHASECHK.TRANS64.TRYWAIT P0, [UR4], R2 ;  /* 0x00000002ff0075a7 */ /* 0x000ee40008001104 */
[----:B--23--:R-:W-:Y:S05]  /*4370*/  @!P0 BRA `(.L_x_69) ;  /* 0x0000005400088947 */ /* 0x00cfea0003800000 */
.L_x_156:
[----:B------:R-:W-:-:S04]  /*4380*/  UIADD3 UR4, UPT, UPT, UR75, 0x1, URZ ;  /* 0x000000014b047890 */ /* 0x000fc8000fffe0ff */
[----:B------:R-:W-:-:S04]  /*4390*/  UISETP.NE.AND UP0, UPT, UR4, 0x4, UPT ;  /* 0x000000040400788c */ /* 0x000fc8000bf05270 */
[----:B------:R-:W-:Y:S02]  /*43a0*/  USEL UR6, URZ, 0x1, UP0 ;  /* 0x00000001ff067887 */ /* 0x000fe40008000000 */
[----:B------:R-:W-:-:S04]  /*43b0*/  USEL UR4, UR4, URZ, UP0 ;  /* 0x000000ff04047287 */ /* 0x000fc80008000000 */
[----:B-1----:R-:W-:Y:S01]  /*43c0*/  ULEA UR5, UR4, UR71, 0x3 ;  /* 0x0000004704057291 */ /* 0x002fe2000f8e18ff */
[----:B--2---:R-:W-:-:S04]  /*43d0*/  LOP3.LUT R2, R11, UR6, RZ, 0x3c, !PT ;  /* 0x000000060b027c12 */ /* 0x004fc8000f8e3cff */
[----:B------:R-:W-:-:S04]  /*43e0*/  SHF.L.U32 R3, R2, 0x1f, RZ ;  /* 0x0000001f02037819 */ /* 0x000fc800000006ff */
[----:B------:R-:W1:Y:S02]  /*43f0*/  SYNCS.PHASECHK.TRANS64.TRYWAIT P0, [UR5], R3 ;  /* 0x00000003ff0075a7 */ /* 0x000e640008001105 */
[----:B-1----:R-:W-:Y:S05]  /*4400*/  @!P0 BRA `(.L_x_70) ;  /* 0x0000005000fc8947 */ /* 0x002fea0003800000 */
.L_x_158:
[----:B------:R-:W-:-:S04]  /*4410*/  UIADD3 UR4, UPT, UPT, UR4, 0x1, URZ ;  /* 0x0000000104047890 */ /* 0x000fc8000fffe0ff */
[----:B------:R-:W-:-:S04]  /*4420*/  UISETP.NE.AND UP0, UPT, UR4, 0x4, UPT ;  /* 0x000000040400788c */ /* 0x000fc8000bf05270 */
[----:B------:R-:W-:Y:S02]  /*4430*/  USEL UR6, URZ, 0x1, UP0 ;  /* 0x00000001ff067887 */ /* 0x000fe40008000000 */
[----:B------:R-:W-:-:S04]  /*4440*/  USEL UR4, UR4, URZ, UP0 ;  /* 0x000000ff04047287 */ /* 0x000fc80008000000 */
[----:B------:R-:W-:Y:S01]  /*4450*/  ULEA UR5, UR4, UR71, 0x3 ;  /* 0x0000004704057291 */ /* 0x000fe2000f8e18ff */
[----:B------:R-:W-:-:S04]  /*4460*/  LOP3.LUT R2, R2, UR6, RZ, 0x3c, !PT ;  /* 0x0000000602027c12 */ /* 0x000fc8000f8e3cff */
[----:B-1----:R-:W-:-:S04]  /*4470*/  SHF.L.U32 R3, R2, 0x1f, RZ ;  /* 0x0000001f02037819 */ /* 0x002fc800000006ff */
[----:B------:R-:W1:Y:S02]  /*4480*/  SYNCS.PHASECHK.TRANS64.TRYWAIT P0, [UR5], R3 ;  /* 0x00000003ff0075a7 */ /* 0x000e640008001105 */
[----:B-1----:R-:W-:Y:S05]  /*4490*/  @!P0 BRA `(.L_x_71) ;  /* 0x0000005000f08947 */ /* 0x002fea0003800000 */
.L_x_160:
[----:B------:R-:W-:-:S04]  /*44a0*/  UIADD3 UR4, UPT, UPT, UR4, 0x1, URZ ;  /* 0x0000000104047890 */ /* 0x000fc8000fffe0ff */
[----:B------:R-:W-:-:S04]  /*44b0*/  UISETP.NE.AND UP0, UPT, UR4, 0x4, UPT ;  /* 0x000000040400788c */ /* 0x000fc8000bf05270 */
[----:B------:R-:W-:Y:S02]  /*44c0*/  USEL UR5, URZ, 0x1, UP0 ;  /* 0x00000001ff057887 */ /* 0x000fe40008000000 */
[----:B------:R-:W-:-:S04]  /*44d0*/  USEL UR4, UR4, URZ, UP0 ;  /* 0x000000ff04047287 */ /* 0x000fc80008000000 */
[----:B------:R-:W-:Y:S01]  /*44e0*/  ULEA UR4, UR4, UR71, 0x3 ;  /* 0x0000004704047291 */ /* 0x000fe2000f8e18ff */
[----:B------:R-:W-:-:S04]  /*44f0*/  LOP3.LUT R2, R2, UR5, RZ, 0x3c, !PT ;  /* 0x0000000502027c12 */ /* 0x000fc8000f8e3cff */
[----:B------:R-:W-:-:S04]  /*4500*/  SHF.L.U32 R2, R2, 0x1f, RZ ;  /* 0x0000001f02027819 */ /* 0x000fc800000006ff */
[----:B------:R-:W2:Y:S02]  /*4510*/  SYNCS.PHASECHK.TRANS64.TRYWAIT P0, [UR4], R2 ;  /* 0x00000002ff0075a7 */ /* 0x000ea40008001104 */
[----:B--2---:R-:W-:Y:S05]  /*4520*/  @!P0 BRA `(.L_x_72) ;  /* 0x0000005000e48947 */ /* 0x004fea0003800000 */
.L_x_162:
[----:B------:R-:W-:Y:S01]  /*4530*/  NOP ;  /* 0x0000000000007918 */ /* 0x000fe20000000000 */
[----:B-1----:R-:W1:Y:S01]  /*4540*/  LDS R0, [UR8+0x14] ;  /* 0x00001408ff007984 */ /* 0x002e620008000800 */
[----:B------:R-:W-:Y:S01]  /*4550*/  R2UR UR4, R15 ;  /* 0x000000000f0472ca */ /* 0x000fe200000e0000 */
[----:B------:R-:W-:Y:S01]  /*4560*/  UMOV UR5, 0xffff ;  /* 0x0000ffff00057882 */ /* 0x000fe20000000000 */
[----:B------:R-:W-:-:S11]  /*4570*/  UMOV UR6, 0x1 ;  /* 0x0000000100067882 */ /* 0x000fd60000000000 */
[----:B------:R-:W-:-:S04]  /*4580*/  ULOP3.LUT UR4, UR4, 0xffff, URZ, 0xc0, !UPT ;  /* 0x0000ffff04047892 */ /* 0x000fc8000f8ec0ff */
[----:B------:R-:W-:-:S04]  /*4590*/  USHF.R.U32.HI UR4, URZ, 0x5, UR4 ;  /* 0x00000005ff047899 */ /* 0x000fc80008011604 */
[----:B------:R-:W-:Y:S02]  /*45a0*/  USHF.L.U32 UR5, UR5, UR4, URZ ;  /* 0x0000000405057299 */ /* 0x000fe400080006ff */
[----:B------:R-:W-:-:S04]  /*45b0*/  USHF.L.U32 UR4, UR6, UR4, URZ ;  /* 0x0000000406047299 */ /* 0x000fc800080006ff */
[----:B-1----:R-:W-:-:S04]  /*45c0*/  LOP3.LUT R0, R0, UR5, RZ, 0xc0, !PT ;  /* 0x0000000500007c12 */ /* 0x002fc8000f8ec0ff */
[----:B------:R-:W-:-:S13]  /*45d0*/  ISETP.NE.AND P0, PT, R0, UR5, PT ;  /* 0x0000000500007c0c */ /* 0x000fda000bf05270 */
[----:B------:R-:W-:Y:S05]  /*45e0*/  @P0 BRA `(.L_x_73) ;  /* 0x0000000000580947 */ /* 0x000fea0003800000 */
[----:B------:R-:W1:Y:S02]  /*45f0*/  LDS R0, [UR8+0x18] ;  /* 0x00001808ff007984 */ /* 0x000e640008000800 */
[----:B-1----:R-:W-:-:S04]  /*4600*/  LOP3.LUT R0, R0, UR4, RZ, 0xc0, !PT ;  /* 0x0000000400007c12 */ /* 0x002fc8000f8ec0ff */
[----:B------:R-:W-:-:S13]  /*4610*/  ISETP.NE.AND P0, PT, R0, UR4, PT ;  /* 0x0000000400007c0c */ /* 0x000fda000bf05270 */
[----:B------:R-:W-:Y:S05]  /*4620*/  @P0 BRA `(.L_x_74) ;  /* 0x00000000003c0947 */ /* 0x000fea0003800000 */
[----:B------:R-:W1:Y:S01]  /*4630*/  S2R R2, SR_LANEID ;  /* 0x0000000000027919 */ /* 0x000e620000000000 */
[----:B------:R-:W-:-:S06]  /*4640*/  ULOP3.LUT UR5, URZ, UR5, URZ, 0x33, !UPT ;  /* 0x00000005ff057292 */ /* 0x000fcc000f8e33ff */
[----:B------:R-:W-:-:S04]  /*4650*/  IMAD.U32 R0, RZ, RZ, UR5 ;  /* 0x00000005ff007e24 */ /* 0x000fc8000f8e00ff */
[----:B------:R2:W3:Y:S02]  /*4660*/  REDUX UR7, R0 ;  /* 0x00000000000773c4 */ /* 0x0004e40000000000 */
[----:B------:R4:W-:Y:S01]  /*4670*/  UTCATOMSWS.AND URZ, UR5 ;  /* 0x0000000500ff79e3 */ /* 0x0009e20008000000 */
[----:B--2---:R-:W-:Y:S01]  /*4680*/  LOP3.LUT R0, RZ, UR4, RZ, 0x33, !PT ;  /* 0x00000004ff007c12 */ /* 0x004fe2000f8e33ff */
[----:B------:R-:W-:Y:S02]  /*4690*/  VOTEU.ANY UR4, UPT, PT ;  /* 0x0000000000047886 */ /* 0x000fe400038e0100 */
[----:B------:R-:W-:Y:S02]  /*46a0*/  UFLO.U32 UR4, UR4 ;  /* 0x00000004000472bd */ /* 0x000fe400080e0000 */
[----:B------:R-:W2:Y:S04]  /*46b0*/  REDUX UR6, R0 ;  /* 0x00000000000673c4 */ /* 0x000ea80000000000 */
[----:B-1----:R-:W-:-:S02]  /*46c0*/  ISETP.EQ.U32.AND P0, PT, R2, UR4, PT ;  /* 0x0000000402007c0c */ /* 0x002fc4000bf02070 */
[----:B---3--:R-:W-:-:S11]  /*46d0*/  MOV R2, UR7 ;  /* 0x0000000700027c02 */ /* 0x008fd60008000f00 */
[----:B------:R4:W-:Y:S01]  /*46e0*/  @P0 ATOMS.AND RZ, [UR8+0x14], R2 ;  /* 0x00001402ffff098c */ /* 0x0009e2000a800008 */
[----:B--2---:R-:W-:-:S05]  /*46f0*/  IMAD.U32 R0, RZ, RZ, UR6 ;  /* 0x00000006ff007e24 */ /* 0x004fca000f8e00ff */
[----:B------:R4:W-:Y:S01]  /*4700*/  @P0 ATOMS.AND RZ, [UR8+0x18], R0 ;  /* 0x00001800ffff098c */ /* 0x0009e2000a800008 */
[----:B------:R-:W-:Y:S05]  /*4710*/  BRA `(.L_x_75) ;  /* 0x0000000000147947 */ /* 0x000fea0003800000 */
.L_x_74:
[----:B------:R-:W-:Y:S02]  /*4720*/  MOV R2, 0x4740 ;  /* 0x0000474000027802 */ /* 0x000fe40000000f00 */
[----:B-----5:R-:W-:Y:S05]  /*4730*/  CALL.REL.NOINC `($__internal_0_$__cuda_sm10x_tcgen05_guardrail_trap_col_being_dealloced_not_returned_by_alloc) ;  /* 0x0000005400c87944 */ /* 0x020fea0003c00000 */
[----:B------:R-:W-:Y:S05]  /*4740*/  BRA `(.L_x_75) ;  /* 0x0000000000087947 */ /* 0x000fea0003800000 */
.L_x_73:
[----:B------:R-:W-:Y:S02]  /*4750*/  MOV R2, 0x4770 ;  /* 0x0000477000027802 */ /* 0x000fe40000000f00 */
[----:B-----5:R-:W-:Y:S05]  /*4760*/  CALL.REL.NOINC `($__internal_2_$__cuda_sm10x_tcgen05_guardrail_trap_unallocated_columns_being_dealloced) ;  /* 0x0000005400d47944 */ /* 0x020fea0003c00000 */
.L_x_75:
[----:B------:R-:W-:Y:S01]  /*4770*/  NOP ;  /* 0x0000000000007918 */ /* 0x000fe20000000000 */
[----:B----4-:R-:W-:Y:S05]  /*4780*/  EXIT ;  /* 0x000000000000794d */ /* 0x010fea0003800000 */
.L_x_57:
[----:B------:R-:W-:-:S09]  /*4790*/  UISETP.NE.OR UP0, UPT, UR17, 0x3, !UP3 ;  /* 0x000000031100788c */ /* 0x000fd2000df05670 */
[----:B------:R-:W-:Y:S05]  /*47a0*/  BRA.U UP0, `(.L_x_76) ;  /* 0x00000011005c7547 */ /* 0x000fea000b800000 */
[----:B------:R-:W1:Y:S01]  /*47b0*/  LDCU UR31, c[0x0][0x370] ;  /* 0x00006e00ff1f77ac */ /* 0x000e620008000800 */
[----:B------:R-:W2:Y:S01]  /*47c0*/  LDC.64 R16, c[0x0][0x348] ;  /* 0x0000d200ff107b82 */ /* 0x000ea20000000a00 */
[----:B------:R-:W-:Y:S02]  /*47d0*/  HFMA2 R13, -RZ, RZ, 0, 0 ;  /* 0x00000000ff0d7431 */ /* 0x000fe400000001ff */
[----:B------:R-:W-:Y:S01]  /*47e0*/  IMAD.MOV.U32 R15, RZ, RZ, 0x1 ;  /* 0x00000001ff0f7424 */ /* 0x000fe200078e00ff */
[----:B------:R-:W1:Y:S01]  /*47f0*/  LDCU.128 UR40, c[0x0][0xb10] ;  /* 0x00016200ff2877ac */ /* 0x000e620008000c00 */
[----:B------:R-:W-:Y:S01]  /*4800*/  IMAD.MOV.U32 R14, RZ, RZ, RZ ;  /* 0x000000ffff0e7224 */ /* 0x000fe200078e00ff */
[----:B------:R-:W-:Y:S01]  /*4810*/  MOV R7, 0x2000 ;  /* 0x0000200000077802 */ /* 0x000fe20000000f00 */
[----:B------:R-:W3:Y:S01]  /*4820*/  LDCU UR30, c[0x0][0x374] ;  /* 0x00006e80ff1e77ac */ /* 0x000ee20008000800 */
[----:B------:R-:W4:Y:S01]  /*4830*/  LDC.64 R2, c[0x0][0x888] ;  /* 0x00022200ff027b82 */ /* 0x000f220000000a00 */
[----:B------:R-:W3:Y:S01]  /*4840*/  LDCU UR15, c[0x0][0xb0c] ;  /* 0x00016180ff0f77ac */ /* 0x000ee20008000800 */
[----:B------:R-:W2:Y:S06]  /*4850*/  LDCU UR46, c[0x0][0xb20] ;  /* 0x00016400ff2e77ac */ /* 0x000eac0008000800 */
[----:B------:R-:W4:Y:S01]  /*4860*/  LDC.64 R4, c[0x0][0x890] ;  /* 0x00022400ff047b82 */ /* 0x000f220000000a00 */
[----:B------:R-:W2:Y:S01]  /*4870*/  LDCU UR4, c[0x0][0xb30] ;  /* 0x00016600ff0477ac */ /* 0x000ea20008000800 */
[----:B------:R-:W-:Y:S01]  /*4880*/  UMOV UR21, 0x400 ;  /* 0x0000040000157882 */ /* 0x000fe20000000000 */
[----:B-1----:R-:W-:-:S02]  /*4890*/  UIMAD.WIDE.U32 UR6, UR31, UR40, URZ ;  /* 0x000000281f0672a5 */ /* 0x002fc4000f8e00ff */
[----:B---3--:R-:W-:Y:S02]  /*48a0*/  UIMAD.WIDE.U32 UR8, UR30, UR43, URZ ;  /* 0x0000002b1e0872a5 */ /* 0x008fe4000f8e00ff */
[----:B------:R-:W-:Y:S02]  /*48b0*/  ULEA UR21, UR54, UR21, 0x18 ;  /* 0x0000001536157291 */ /* 0x000fe4000f8ec0ff */
[----:B------:R-:W-:Y:S02]  /*48c0*/  UPLOP3.LUT UP3, UPT, UPT, UPT, UPT, 0x40, 0x4 ;  /* 0x000000000004789c */ /* 0x000fe40003f6e870 */
[----:B------:R-:W-:Y:S01]  /*48d0*/  UIADD3 UR37, UPT, UPT, UR21, 0x38, URZ ;  /* 0x0000003815257890 */ /* 0x000fe2000fffe0ff */
[----:B------:R-:W-:Y:S01]  /*48e0*/  UMOV UR6, UR7 ;  /* 0x0000000700067c82 */ /* 0x000fe20008000000 */
[----:B------:R-:W-:Y:S01]  /*48f0*/  UMOV UR38, UR9 ;  /* 0x0000000900267c82 */ /* 0x000fe20008000000 */
[----:B------:R-:W-:Y:S02]  /*4900*/  UISETP.GE.AND UP0, UPT, UR39, 0x1, UPT ;  /* 0x000000012700788c */ /* 0x000fe4000bf06270 */
[----:B------:R-:W-:Y:S01]  /*4910*/  UISETP.NE.AND UP4, UPT, UR39, 0x1, UPT ;  /* 0x000000012700788c */ /* 0x000fe2000bf85270 */
[----:B------:R-:W1:Y:S01]  /*4920*/  LDCU.64 UR22, c[0x0][0xb28] ;  /* 0x00016500ff1677ac */ /* 0x000e620008000a00 */
[----:B------:R-:W-:-:S02]  /*4930*/  UISETP.NE.AND UP6, UPT, UR15, 0x1, UPT ;  /* 0x000000010f00788c */ /* 0x000fc4000bfc5270 */
[----:B------:R-:W-:Y:S02]  /*4940*/  UISETP.NE.AND UP5, UPT, UR42, 0x1, UPT ;  /* 0x000000012a00788c */ /* 0x000fe4000bfa5270 */
[----:B------:R-:W-:Y:S02]  /*4950*/  UIADD3 UR33, UPT, UPT, UR21, 0x20, URZ ;  /* 0x0000002015217890 */ /* 0x000fe4000fffe0ff */
[----:B------:R-:W-:Y:S02]  /*4960*/  UIADD3 UR25, UPT, UPT, UR21, 0x28, URZ ;  /* 0x0000002815197890 */ /* 0x000fe4000fffe0ff */
[----:B------:R-:W-:Y:S02]  /*4970*/  UIADD3 UR17, UPT, UPT, UR21, 0x30, URZ ;  /* 0x0000003015117890 */ /* 0x000fe4000fffe0ff */
[----:B------:R-:W-:Y:S02]  /*4980*/  UPRMT UR37, UR54, 0x654, UR37 ;  /* 0x0000065436257896 */ /* 0x000fe40008000025 */
[----:B------:R-:W-:-:S02]  /*4990*/  USHF.R.U32.HI UR44, URZ, UR41, UR6 ;  /* 0x00000029ff2c7299 */ /* 0x000fc40008011606 */
[----:B--2---:R-:W-:Y:S02]  /*49a0*/  USHF.R.U32.HI UR38, URZ, UR46, UR38 ;  /* 0x0000002eff267299 */ /* 0x004fe40008011626 */
[----:B------:R-:W-:-:S11]  /*49b0*/  UISETP.NE.AND UP2, UPT, UR4, 0x1, UPT ;  /* 0x000000010400788c */ /* 0x000fd6000bf45270 */
.L_x_87:
[C---:B------:R-:W-:Y:S02]  /*49c0*/  LEA R12, R14.reuse, UR21, 0x3 ;  /* 0x000000150e0c7c11 */ /* 0x040fe4000f8e18ff */
[----:B------:R-:W-:Y:S02]  /*49d0*/  SHF.L.U32 R0, R13, 0x1f, RZ ;  /* 0x0000001f0d007819 */ /* 0x000fe400000006ff */
[----:B------:R-:W-:Y:S02]  /*49e0*/  LEA R8, R14, UR21, 0x4 ;  /* 0x000000150e087c11 */ /* 0x000fe4000f8e20ff */
[----:B--2---:R-:W2:Y:S02]  /*49f0*/  SYNCS.PHASECHK.TRANS64.TRYWAIT P0, [R12+URZ+0x70], R0 ;  /* 0x000070000c0075a7 */ /* 0x004ea400080011ff */
[----:B--2---:R-:W-:Y:S05]  /*4a00*/  @!P0 BRA `(.L_x_77) ;  /* 0x0000004c00c48947 */ /* 0x004fea0003800000 */
.L_x_163:
[----:B------:R-:W3:Y:S01]  /*4a10*/  LDS.128 R8, [R8+0x100] ;  /* 0x0001000008087984 */ /* 0x000ee20000000c00 */
[----:B------:R-:W-:Y:S01]  /*4a20*/  UISETP.GE.AND UP0, UPT, UR39, 0x1, UPT ;  /* 0x000000012700788c */ /* 0x000fe2000bf06270 */
[----:B------:R-:W-:Y:S01]  /*4a30*/  @!PT LDS RZ, [RZ] ;  /* 0x00000000fffff984 */ /* 0x000fe20000000800 */
[----:B------:R-:W-:Y:S01]  /*4a40*/  @!PT LDS RZ, [RZ] ;  /* 0x00000000fffff984 */ /* 0x000fe20000000800 */
[----:B------:R-:W-:Y:S01]  /*4a50*/  @!PT LDS RZ, [RZ] ;  /* 0x00000000fffff984 */ /* 0x000fe20000000800 */
[----:B------:R-:W-:Y:S01]  /*4a60*/  @!PT LDS RZ, [RZ] ;  /* 0x00000000fffff984 */ /* 0x000fe20000000800 */
[----:B------:R1:W-:Y:S06]  /*4a70*/  MEMBAR.ALL.CTA ;  /* 0x0000000000007992 */ /* 0x0003ec0000008000 */
[----:B-1----:R-:W1:Y:S01]  /*4a80*/  FENCE.VIEW.ASYNC.S ;  /* 0x00000000000073c6 */ /* 0x002e620000000000 */
[----:B---3--:R-:W-:Y:S11]  /*4a90*/  LOP3.LUT P0, RZ, R10, 0x1, RZ, 0xc0, !PT ;  /* 0x000000010aff7812 */ /* 0x008ff6000780c0ff */
[----:B------:R-:W-:Y:S02]  /*4aa0*/  @!UPT UIADD3 URZ, UPT, UPT, URZ, URZ, URZ ;  /* 0x000000fffffff290 */ /* 0x000fe4000fffe0ff */
[----:B-1----:R-:W-:Y:S01]  /*4ab0*/  VOTEU.ANY UP1, P0 ;  /* 0x0000000000ff7886 */ /* 0x002fe20000020100 */
[----:B------:R-:W-:Y:S11]  /*4ac0*/  PLOP3.LUT P0, PT, PT, PT, UP1, 0x80, 0x8 ;  /* 0x000000000008781c */ /* 0x000ff60003f0f018 */
[----:B------:R-:W-:Y:S02]  /*4ad0*/  @!UPT UIADD3 URZ, UPT, UPT, URZ, URZ, URZ ;  /* 0x000000fffffff290 */ /* 0x000fe4000fffe0ff */
[----:B--2---:R-:W-:Y:S02]  /*4ae0*/  @P0 SHF.R.U32.HI R0, RZ, 0x10, R9 ;  /* 0x00000010ff000819 */ /* 0x004fe40000011609 */
[----:B------:R-:W-:Y:S02]  /*4af0*/  @P0 MOV R6, R8 ;  /* 0x0000000800060202 */ /* 0x000fe40000000f00 */
[----:B------:R-:W-:Y:S01]  /*4b00*/  @P0 R2UR UR4, R0 ;  /* 0x00000000000402ca */ /* 0x000fe200000e0000 */
[----:B------:R-:W-:Y:S01]  /*4b10*/  VIADD R0, R12, 0x80 ;  /* 0x000000800c007836 */ /* 0x000fe20000000000 */
[----:B------:R-:W-:Y:S02]  /*4b20*/  @P0 LOP3.LUT R8, R9, 0xffff, RZ, 0xc0, !PT ;  /* 0x0000ffff09080812 */ /* 0x000fe400078ec0ff */
[----:B------:R-:W-:Y:S02]  /*4b30*/  @P0 R2UR UR6, R6 ;  /* 0x00000000060602ca */ /* 0x000fe400000e0000 */
[----:B------:R-:W-:Y:S02]  /*4b40*/  PRMT R0, RZ, 0x654, R0 ;  /* 0x00000654ff007816 */ /* 0x000fe40000000000 */
[----:B------:R-:W-:Y:S02]  /*4b50*/  @P0 R2UR UR5, R8 ;  /* 0x00000000080502ca */ /* 0x000fe400000e0000 */
[----:B------:R1:W-:Y:S03]  /*4b60*/  SYNCS.ARRIVE.TRANS64.RED.A1T0 RZ, [R0+URZ], RZ ;  /* 0x000000ff00ff79a7 */ /* 0x0003e600081004ff */
[----:B------:R-:W-:Y:S04]  /*4b70*/  @UP1 UMOV UR29, UR4 ;  /* 0x00000004001d1c82 */ /* 0x000fe80008000000 */
[----:B------:R-:W-:Y:S04]  /*4b80*/  @UP1 UMOV UR14, UR6 ;  /* 0x00000006000e1c82 */ /* 0x000fe80008000000 */
[----:B------:R-:W-:Y:S01]  /*4b90*/  @UP1 UMOV UR13, UR5 ;  /* 0x00000005000d1c82 */ /* 0x000fe20008000000 */
[----:B------:R-:W-:Y:S05]  /*4ba0*/  BRA.U !UP0, `(.L_x_78) ;  /* 0x0000000108a47547 */ /* 0x000fea000b800000 */
[----:B------:R-:W-:Y:S02]  /*4bb0*/  UIMAD.WIDE.U32 UR18, UR13, UR43, URZ ;  /* 0x0000002b0d1272a5 */ /* 0x000fe4000f8e00ff */
[----:B------:R-:W-:Y:S02]  /*4bc0*/  UIMAD.WIDE.U32 UR26, UR14, UR40, URZ ;  /* 0x000000280e1a72a5 */ /* 0x000fe4000f8e00ff */
[----:B------:R-:W-:Y:S02]  /*4bd0*/  USEL UR4, UR30, UR38, !UP5 ;  /* 0x000000261e047287 */ /* 0x000fe4000e800000 */
[----:B------:R-:W-:Y:S02]  /*4be0*/  USEL UR7, UR31, UR44, !UP6 ;  /* 0x0000002c1f077287 */ /* 0x000fe4000f000000 */
[----:B------:R-:W-:Y:S02]  /*4bf0*/  UIMAD.WIDE.U32 UR8, UR4, UR22, URZ ;  /* 0x00000016040872a5 */ /* 0x000fe4000f8e00ff */
[----:B------:R-:W-:Y:S01]  /*4c00*/  UIMAD.WIDE.U32 UR10, UR7, UR22, URZ ;  /* 0x00000016070a72a5 */ /* 0x000fe2000f8e00ff */
[----:B------:R-:W-:Y:S02]  /*4c10*/  UMOV UR5, UR19 ;  /* 0x0000001300057c82 */ /* 0x000fe40008000000 */
[----:B------:R-:W-:Y:S03]  /*4c20*/  USHF.R.U32.HI UR6, URZ, UR46, UR5 ;  /* 0x0000002eff067299 */ /* 0x000fe60008011605 */
[----:B------:R-:W-:Y:S01]  /*4c30*/  UMOV UR5, UR27 ;  /* 0x0000001b00057c82 */ /* 0x000fe20008000000 */
[----:B------:R-:W-:Y:S02]  /*4c40*/  USEL UR6, UR13, UR6, !UP5 ;  /* 0x000000060d067287 */ /* 0x000fe4000e800000 */
[----:B------:R-:W-:Y:S03]  /*4c50*/  USHF.R.U32.HI UR12, URZ, UR41, UR5 ;  /* 0x00000029ff0c7299 */ /* 0x000fe60008011605 */
[----:B------:R-:W-:Y:S02]  /*4c60*/  UMOV UR5, UR9 ;  /* 0x0000000900057c82 */ /* 0x000fe40008000000 */
[----:B------:R-:W-:Y:S03]  /*4c70*/  @UP4 USHF.R.U32.HI UR4, URZ, UR23, UR5 ;  /* 0x00000017ff044299 */ /* 0x000fe60008011605 */
[----:B------:R-:W-:Y:S01]  /*4c80*/  UMOV UR5, UR11 ;  /* 0x0000000b00057c82 */ /* 0x000fe20008000000 */
[----:B------:R-:W-:Y:S02]  /*4c90*/  UIMAD UR4, UR39, UR4, URZ ;  /* 0x00000004270472a4 */ /* 0x000fe4000f8e02ff */
[----:B------:R-:W-:Y:S02]  /*4ca0*/  @UP4 USHF.R.U32.HI UR7, URZ, UR23, UR5 ;  /* 0x00000017ff074299 */ /* 0x000fe40008011605 */
[----:B------:R-:W-:Y:S02]  /*4cb0*/  UIMAD.WIDE.U32 UR10, UR6, UR22, URZ ;  /* 0x00000016060a72a5 */ /* 0x000fe4000f8e00ff */
[----:B------:R-:W-:Y:S02]  /*4cc0*/  USEL UR5, UR14, UR12, !UP6 ;  /* 0x0000000c0e057287 */ /* 0x000fe4000f000000 */
[----:B------:R-:W-:Y:S02]  /*4cd0*/  UIMAD UR8, UR39, UR7, URZ ;  /* 0x00000007270872a4 */ /* 0x000fe4000f8e02ff */
[----:B------:R-:W-:Y:S03]  /*4ce0*/  UISETP.GE.AND UP0, UPT, UR6, UR4, UPT ;  /* 0x000000040600728c */ /* 0x000fe6000bf06270 */
[----:B------:R-:W-:Y:S01]  /*4cf0*/  UMOV UR4, UR11 ;  /* 0x0000000b00047c82 */ /* 0x000fe20008000000 */
[----:B------:R-:W-:Y:S02]  /*4d00*/  UISETP.GE.OR UP0, UPT, UR5, UR8, UP0 ;  /* 0x000000080500728c */ /* 0x000fe40008706670 */
[----:B------:R-:W-:Y:S02]  /*4d10*/  USHF.R.U32.HI UR4, URZ, UR23, UR4 ;  /* 0x00000017ff047299 */ /* 0x000fe40008011604 */
[----:B------:R-:W-:Y:S02]  /*4d20*/  UIMAD.WIDE.U32 UR8, UR5, UR22, URZ ;  /* 0x00000016050872a5 */ /* 0x000fe4000f8e00ff */
[----:B------:R-:W-:Y:S04]  /*4d30*/  USEL UR10, UR6, UR4, !UP4 ;  /* 0x00000004060a7287 */ /* 0x000fe8000e000000 */
[----:B------:R-:W-:Y:S01]  /*4d40*/  UIADD3 UR11, UPT, UPT, -UR10, URZ, URZ ;  /* 0x000000ff0a0b7290 */ /* 0x000fe2000fffe1ff */
[----:B------:R-:W-:Y:S02]  /*4d50*/  @!UP0 UMOV UR4, UR9 ;  /* 0x0000000900048c82 */ /* 0x000fe40008000000 */
[----:B------:R-:W-:Y:S02]  /*4d60*/  @!UP0 USHF.R.U32.HI UR4, URZ, UR23, UR4 ;  /* 0x00000017ff048299 */ /* 0x000fe40008011604 */
[----:B------:R-:W-:Y:S02]  /*4d70*/  UIMAD UR8, UR39, UR11, UR6 ;  /* 0x0000000b270872a4 */ /* 0x000fe4000f8e0206 */
[----:B------:R-:W-:Y:S04]  /*4d80*/  @!UP0 USEL UR4, UR5, UR4, !UP4 ;  /* 0x0000000405048287 */ /* 0x000fe8000e000000 */
[----:B------:R-:W-:Y:S02]  /*4d90*/  @!UP0 UIMAD UR8, UR7, UR8, UR4 ;  /* 0x00000008070882a4 */ /* 0x000fe4000f8e0204 */
[----:B------:R-:W-:Y:S02]  /*4da0*/  @!UP0 UIADD3 UR9, UPT, UPT, UR10, -UR4, URZ ;  /* 0x800000040a098290 */ /* 0x000fe4000fffe0ff */
[----:B------:R-:W-:Y:S02]  /*4db0*/  UIADD3 UR4, UPT, UPT, -UR5, URZ, URZ ;  /* 0x000000ff05047290 */ /* 0x000fe4000fffe1ff */
[----:B------:R-:W-:Y:S02]  /*4dc0*/  UIADD3 UR7, UPT, UPT, -UR6, URZ, URZ ;  /* 0x000000ff06077290 */ /* 0x000fe4000fffe1ff */
[----:B------:R-:W-:Y:S02]  /*4dd0*/  @!UP0 UIMAD UR6, UR9, UR39, UR5 ;  /* 0x00000027090682a4 */ /* 0x000fe4000f8e0205 */
[----:B------:R-:W-:Y:S02]  /*4de0*/  UIMAD UR14, UR15, UR4, UR14 ;  /* 0x000000040f0e72a4 */ /* 0x000fe4000f8e020e */
[----:B------:R-:W-:Y:S01]  /*4df0*/  UIMAD UR13, UR42, UR7, UR13 ;  /* 0x000000072a0d72a4 */ /* 0x000fe2000f8e020d */
[----:B------:R-:W-:Y:S02]  /*4e00*/  @!UP0 UMOV UR5, UR8 ;  /* 0x0000000800058c82 */ /* 0x000fe40008000000 */
[----:B------:R-:W-:Y:S02]  /*4e10*/  UIMAD UR14, UR5, UR15, UR14 ;  /* 0x0000000f050e72a4 */ /* 0x000fe4000f8e020e */
[----:B------:R-:W-:Y:S11]  /*4e20*/  UIMAD UR13, UR6, UR42, UR13 ;  /* 0x0000002a060d72a4 */ /* 0x000ff6000f8e020d */
[----:B------:R-:W-:Y:S01]  /*4e30*/  @!UPT UIADD3 URZ, UPT, UPT, URZ, URZ, URZ ;  /* 0x000000fffffff290 */ /* 0x000fe2000fffe0ff */
.L_x_78:
[----:B------:R-:W2:Y:S01]  /*4e40*/  @!UP2 LDCU.128 UR8, c[0x0][0xb10] ;  /* 0x00016200ff08a7ac */ /* 0x000ea20008000c00 */
[C---:B----4-:R-:W-:Y:S02]  /*4e50*/  ISETP.NE.U32.AND P1, PT, R4.reuse, RZ, PT ;  /* 0x000000ff0400720c */ /* 0x050fe40003f25070 */
[----:B------:R-:W-:Y:S02]  /*4e60*/  ISETP.NE.U32.AND P0, PT, R4, RZ, PT ;  /* 0x000000ff0400720c */ /* 0x000fe40003f05070 */
[C---:B------:R-:W-:Y:S02]  /*4e70*/  ISETP.NE.AND.EX P1, PT, R5.reuse, RZ, PT, P1 ;  /* 0x000000ff0500720c */ /* 0x040fe40003f25310 */
[----:B------:R-:W-:Y:S01]  /*4e80*/  ISETP.NE.AND.EX P0, PT, R5, RZ, PT, P0 ;  /* 0x000000ff0500720c */ /* 0x000fe20003f05300 */
[----:B------:R-:W3:Y:S01]  /*4e90*/  @!UP2 LDCU UR5, c[0x0][0xb0c] ;  /* 0x00016180ff05a7ac */ /* 0x000ee20008000800 */
[----:B------:R-:W-:Y:S01]  /*4ea0*/  SHF.L.U32 R9, R15, 0x1f, RZ ;  /* 0x0000001f0f097819 */ /* 0x000fe200000006ff */
[----:B------:R-:W-:Y:S02]  /*4eb0*/  USHF.L.U32 UR35, UR16, 0x6, URZ ;  /* 0x0000000610237899 */ /* 0x000fe400080006ff */
[----:B------:R-:W-:Y:S02]  /*4ec0*/  USHF.L.U32 UR34, UR20, 0x7, URZ ;  /* 0x0000000714227899 */ /* 0x000fe400080006ff */
[----:B--2---:R-:W-:Y:S07]  /*4ed0*/  UIMAD.WIDE.U32 UR6, UR14, UR8, URZ ;  /* 0x000000080e0672a5 */ /* 0x004fee000f8e00ff */
[----:B------:R-:W-:Y:S01]  /*4ee0*/  @!UP2 UMOV UR4, UR7 ;  /* 0x000000070004ac82 */ /* 0x000fe20008000000 */
[----:B---3--:R-:W-:Y:S02]  /*4ef0*/  @!UP2 UISETP.NE.AND UP0, UPT, UR5, 0x1, UPT ;  /* 0x000000010500a88c */ /* 0x008fe4000bf05270 */
[----:B------:R-:W-:Y:S02]  /*4f00*/  @!UP2 USHF.R.U32.HI UR4, URZ, UR9, UR4 ;  /* 0x00000009ff04a299 */ /* 0x000fe40008011604 */
[----:B------:R-:W-:Y:S02]  /*4f10*/  UIMAD.WIDE.U32 UR6, UR13, UR11, URZ ;  /* 0x0000000b0d0672a5 */ /* 0x000fe4000f8e00ff */
[----:B------:R-:W-:Y:S02]  /*4f20*/  @!UP2 USEL UR8, UR14, UR4, !UP0 ;  /* 0x000000040e08a287 */ /* 0x000fe4000c000000 */
[----:B------:R-:W-:Y:S03]  /*4f30*/  @!UP2 UISETP.NE.AND UP0, UPT, UR10, 0x1, UPT ;  /* 0x000000010a00a88c */ /* 0x000fe6000bf05270 */
[----:B------:R-:W-:Y:S02]  /*4f40*/  @!UP2 UMOV UR6, UR7 ;  /* 0x000000070006ac82 */ /* 0x000fe40008000000 */
[----:B------:R-:W2:Y:S02]  /*4f50*/  @!UP2 LDCU UR4, c[0x0][0xb20] ;  /* 0x00016400ff04a7ac */ /* 0x000ea40008000800 */
[----:B--2---:R-:W-:Y:S04]  /*4f60*/  @!UP2 USHF.R.U32.HI UR6, URZ, UR4, UR6 ;  /* 0x00000004ff06a299 */ /* 0x004fe80008011606 */
[----:B------:R-:W-:Y:S04]  /*4f70*/  @!UP2 USEL UR6, UR13, UR6, !UP0 ;  /* 0x000000060d06a287 */ /* 0x000fe8000c000000 */
[----:B------:R-:W-:Y:S02]  /*4f80*/  @!UP2 UIADD3 UR4, UPT, UPT, -UR8, UR6, URZ ;  /* 0x000000060804a290 */ /* 0x000fe4000fffe1ff */
[----:B------:R-:W-:Y:S02]  /*4f90*/  @!UP2 UIADD3 UR6, UPT, UPT, UR8, -UR6, URZ ;  /* 0x800000060806a290 */ /* 0x000fe4000fffe0ff */
[----:B------:R-:W-:Y:S02]  /*4fa0*/  @!UP2 UIMAD UR14, UR4, UR5, UR14 ;  /* 0x00000005040ea2a4 */ /* 0x000fe4000f8e020e */
[----:B------:R-:W-:Y:S01]  /*4fb0*/  @!UP2 UIMAD UR13, UR6, UR10, UR13 ;  /* 0x0000000a060da2a4 */ /* 0x000fe2000f8e020d */
[----:B------:R-:W-:Y:S11]  /*4fc0*/  BRA.U UP3, `(.L_x_79) ;  /* 0x0000000103107547 */ /* 0x000ff6000b800000 */
[----:B------:R-:W-:Y:S04]  /*4fd0*/  MOV R6, UR45 ;  /* 0x0000002d00067c02 */ /* 0x000fe80008000f00 */
[----:B------:R-:W-:Y:S04]  /*4fe0*/  SHF.L.U32 R6, R6, 0x1f, RZ ;  /* 0x0000001f06067819 */ /* 0x000fe800000006ff */
[----:B------:R-:W2:Y:S02]  /*4ff0*/  SYNCS.PHASECHK.TRANS64.TRYWAIT P2, [UR21+0x68], R6 ;  /* 0x00006806ff0075a7 */ /* 0x000ea40008041115 */
[----:B--2---:R-:W-:Y:S05]  /*5000*/  @!P2 BRA `(.L_x_80) ;  /* 0x000000480058a947 */ /* 0x004fea0003800000 */
.L_x_79:
[----:B------:R-:W-:Y:S05]  /*5010*/  @!P1 BRA `(.L_x_81) ;  /* 0x0000000000309947 */ /* 0x000fea0003800000 */
[----:B------:R-:W-:Y:S01]  /*5020*/  ISETP.NE.U32.AND P1, PT, R2, RZ, PT ;  /* 0x000000ff0200720c */ /* 0x000fe20003f25070 */
[----:B------:R-:W2:Y:S01]  /*5030*/  LDCU.64 UR4, c[0x0][0x358] ;  /* 0x00006b00ff0477ac */ /* 0x000ea20008000a00 */
[----:B------:R-:W-:Y:S02]  /*5040*/  IMAD.MOV.U32 R53, RZ, RZ, 0x1 ;  /* 0x00000001ff357424 */ /* 0x000fe400078e00ff */
[----:B------:R-:W-:Y:S11]  /*5050*/  ISETP.NE.AND.EX P1, PT, R3, RZ, PT, P1 ;  /* 0x000000ff0300720c */ /* 0x000ff60003f25310 */
[----:B------:R-:W-:Y:S02]  /*5060*/  @!UPT UIADD3 URZ, UPT, UPT, URZ, URZ, URZ ;  /* 0x000000fffffff290 */ /* 0x000fe4000fffe0ff */
[----:B------:R-:W3:Y:S01]  /*5070*/  @P1 LDC.64 R10, c[0x0][0x888] ;  /* 0x00022200ff0a1b82 */ /* 0x000ee20000000a00 */
[----:B-1----:R-:W-:Y:S04]  /*5080*/  @P1 IMAD R0, R4, UR60, RZ ;  /* 0x0000003c04001c24 */ /* 0x002fe8000f8e02ff */
[----:B---3--:R-:W-:Y:S04]  /*5090*/  @P1 IMAD.WIDE R10, R0, 0x4, R10 ;  /* 0x00000004000a1825 */ /* 0x008fe800078e020a */
[----:B------:R-:W-:Y:S01]  /*50a0*/  HFMA2 R0, -RZ, RZ, 0, 5.9604644775390625e-08 ;  /* 0x00000001ff007431 */ /* 0x000fe200000001ff */
[----:B--2--5:R2:W5:Y:S04]  /*50b0*/  @P1 LDG.E R27, desc[UR4][R10.64] ;  /* 0x000000040a1b1981 */ /* 0x024568000c1e1900 */
[----:B------:R-:W-:Y:S01]  /*50c0*/  @!P1 PRMT R53, R0, 0x7610, R53 ;  /* 0x0000761000359816 */ /* 0x000fe20000000035 */
[----:B--2---:R-:W3:Y:S06]  /*50d0*/  @!P1 LDC R27, c[0x0][0x880] ;  /* 0x00022000ff1b9b82 */ /* 0x004eec0000000800 */
.L_x_81:
[----:B---3-5:R-:W-:Y:S01]  /*50e0*/  @!P0 FSETP.EQ.AND P1, PT, R27, RZ, PT ;  /* 0x000000ff1b00820b */ /* 0x028fe20003f22000 */
[----:B------:R-:W-:Y:S01]  /*50f0*/  @!UPT UIADD3 URZ, UPT, UPT, URZ, URZ, URZ ;  /* 0x000000fffffff290 */ /* 0x000fe2000fffe0ff */
[----:B------:R-:W-:Y:S11]  /*5100*/  @!P0 BRA `(.L_x_82) ;  /* 0x0000000000188947 */ /* 0x000ff60003800000 */
[----:B------:R-:W-:Y:S02]  /*5110*/  LOP3.LUT P0, RZ, R53, 0xff, RZ, 0xc0, !PT ;  /* 0x000000ff35ff7812 */ /* 0x000fe4000780c0ff */
[----:B------:R-:W-:Y:S04]  /*5120*/  ISETP.NE.U32.AND P1, PT, R2, RZ, PT ;  /* 0x000000ff0200720c */ /* 0x000fe80003f25070 */
[----:B------:R-:W-:Y:S04]  /*5130*/  ISETP.NE.AND.EX P1, PT, R3, RZ, PT, P1 ;  /* 0x000000ff0300720c */ /* 0x000fe80003f25310 */
[----:B------:R-:W-:Y:S03]  /*5140*/  PLOP3.LUT P1, PT, P1, PT, PT, 0x8, 0x80 ;  /* 0x000000000080781c */ /* 0x000fe60000f2e170 */
[----:B------:R-:W-:Y:S11]  /*5150*/  @P0 FSETP.EQ.AND P1, PT, R27, RZ, PT ;  /* 0x000000ff1b00020b */ /* 0x000ff60003f22000 */
[----:B------:R-:W-:Y:S02]  /*5160*/  @!UPT UIADD3 URZ, UPT, UPT, URZ, URZ, URZ ;  /* 0x000000fffffff290 */ /* 0x000fe4000fffe0ff */
.L_x_82:
[----:B------:R-:W2:Y:S01]  /*5170*/  SYNCS.PHASECHK.TRANS64.TRYWAIT P2, [UR21+0x40], R9 ;  /* 0x00004009ff0075a7 */ /* 0x000ea20008041115 */
[----:B------:R-:W-:Y:S04]  /*5180*/  ELECT P0, URZ, PT ;  /* 0x0000000000ff782f */ /* 0x000fe80003800000 */
[----:B------:R-:W-:Y:S11]  /*5190*/  PLOP3.LUT P1, PT, P1, P0, PT, 0xf2, 0x2f ;  /* 0x00000000002f781c */ /* 0x000ff60000f21e72 */
[----:B------:R-:W-:Y:S02]  /*51a0*/  @!UPT UIADD3 URZ, UPT, UPT, URZ, URZ, URZ ;  /* 0x000000fffffff290 */ /* 0x000fe4000fffe0ff */
[----:B------:R-:W-:Y:S05]  /*51b0*/  @!P1 IADD3 R8, P0, PT, R16, 0x580, RZ ;  /* 0x0000058010089810 */ /* 0x000fea0007f1e0ff */
[----:B-1----:R-:W-:Y:S01]  /*51c0*/  @!P1 IMAD.X R6, RZ, RZ, R17, P0 ;  /* 0x000000ffff069224 */ /* 0x002fe200000e0611 */
[----:B--2---:R-:W-:Y:S07]  /*51d0*/  @!P2 BRA `(.L_x_83) ;  /* 0x0000004400fca947 */ /* 0x004fee0003800000 */
.L_x_166:
[----:B------:R-:W-:Y:S01]  /*51e0*/  @!P1 R2UR UR5, R8 ;  /* 0x00000000080592ca */ /* 0x000fe200000e0000 */
[----:B------:R-:W-:Y:S01]  /*51f0*/  VOTEU.ALL UP0, P1 ;  /* 0x0000000000ff7886 */ /* 0x000fe20000800000 */
[----:B------:R-:W-:Y:S01]  /*5200*/  @!P1 R2UR UR4, R6 ;  /* 0x00000000060492ca */ /* 0x000fe200000e0000 */
[----:B-1----:R-:W-:Y:S01]  /*5210*/  @!P1 IMAD.MOV.U32 R0, RZ, RZ, 0x2000 ;  /* 0x00002000ff009424 */ /* 0x002fe200078e00ff */
[----:B------:R-:W-:Y:S01]  /*5220*/  UMOV UR8, 0x0 ;  /* 0x0000000000087882 */ /* 0x000fe20000000000 */
[----:B------:R-:W-:Y:S01]  /*5230*/  UMOV UR9, 0x10000000 ;  /* 0x1000000000097882 */ /* 0x000fe20000000000 */
[----:B------:R-:W-:Y:S01]  /*5240*/  @!UP0 UIADD3 UR32, UPT, UPT, UR21, 0x400, URZ ;  /* 0x0000040015208890 */ /* 0x000fe2000fffe0ff */
[----:B------:R-:W-:Y:S01]  /*5250*/  @!P1 IADD3 R8, P0, PT, R16, 0x580, RZ ;  /* 0x0000058010089810 */ /* 0x000fe20007f1e0ff */
[----:B------:R-:W-:Y:S01]  /*5260*/  VOTEU.ALL UP0, P1 ;  /* 0x0000000000ff7886 */ /* 0x000fe20000800000 */
[----:B------:R-:W-:Y:S01]  /*5270*/  UMOV UR36, UR60 ;  /* 0x0000003c00247c82 */ /* 0x000fe20008000000 */
[----:B------:R-:W-:Y:S02]  /*5280*/  UPRMT UR6, UR54, 0x654, UR33 ;  /* 0x0000065436067896 */ /* 0x000fe40008000021 */
[----:B------:R-:W-:Y:S02]  /*5290*/  @!P1 IMAD.X R6, RZ, RZ, R17, P0 ;  /* 0x000000ffff069224 */ /* 0x000fe400000e0611 */
[----:B------:R-:W-:Y:S02]  /*52a0*/  IMAD.U32 R10, RZ, RZ, UR5 ;  /* 0x00000005ff0a7e24 */ /* 0x000fe4000f8e00ff */
[----:B------:R-:W-:Y:S03]  /*52b0*/  IMAD.U32 R11, RZ, RZ, UR4 ;  /* 0x00000004ff0b7e24 */ /* 0x000fe6000f8e00ff */
[----:B------:R-:W-:Y:S02]  /*52c0*/  @!P1 R2UR UR4, R10 ;  /* 0x000000000a0492ca */ /* 0x000fe400000e0000 */
[----:B------:R-:W-:Y:S11]  /*52d0*/  @!P1 R2UR UR5, R11 ;  /* 0x000000000b0592ca */ /* 0x000ff600000e0000 */
[----:B------:R-:W-:Y:S02]  /*52e0*/  @!UPT UIADD3 URZ, UPT, UPT, URZ, URZ, URZ ;  /* 0x000000fffffff290 */ /* 0x000fe4000fffe0ff */
[----:B------:R1:W-:Y:S01]  /*52f0*/  @!UP0 UTMALDG.3D [UR32], [UR4], desc[UR8] ;  /* 0x00000820040085b4 */ /* 0x0003e20008011000 */
[----:B------:R1:W-:Y:S01]  /*5300*/  @!P1 SYNCS.ARRIVE.TRANS64.RED.A0TR RZ, [UR21+0x20], R0 ;  /* 0x00002000ffff99a7 */ /* 0x0003e20008300415 */
[----:B------:R-:W-:Y:S01]  /*5310*/  SYNCS.ARRIVE.TRANS64.RED.A1T0 RZ, [UR6], RZ ;  /* 0x000000ffffff79a7 */ /* 0x000fe20008100406 */
[----:B------:R-:W2:Y:S02]  /*5320*/  SYNCS.PHASECHK.TRANS64.TRYWAIT P2, [UR21+0x48], R9 ;  /* 0x00004809ff0075a7 */ /* 0x000ea40008041115 */
[----:B-12---:R-:W-:Y:S05]  /*5330*/  @!P2 BRA `(.L_x_84) ;  /* 0x0000004400bca947 */ /* 0x006fea0003800000 */
.L_x_168:
        /* <DEDUP_REMOVED lines=8> */
[----:B------:R-:W-:Y:S01]  /*53c0*/  @!UP0 UIADD3 UR24, UPT, UPT, UR21, 0x2400, URZ ;  /* 0x0000240015188890 */ /* 0x000fe2000fffe0ff */
[----:B------:R-:W-:Y:S01]  /*53d0*/  VOTEU.ALL UP0, P1 ;  /* 0x0000000000ff7886 */ /* 0x000fe20000800000 */
[----:B------:R-:W-:Y:S01]  /*53e0*/  UMOV UR27, UR35 ;  /* 0x00000023001b7c82 */ /* 0x000fe20008000000 */
[----:B------:R-:W-:Y:S02]  /*53f0*/  UMOV UR28, UR60 ;  /* 0x0000003c001c7c82 */ /* 0x000fe40008000000 */
[----:B------:R-:W-:Y:S01]  /*5400*/  IMAD.U32 R10, RZ, RZ, UR5 ;  /* 0x00000005ff0a7e24 */ /* 0x000fe2000f8e00ff */
[----:B------:R-:W-:Y:S01]  /*5410*/  UPRMT UR6, UR54, 0x654, UR25 ;  /* 0x0000065436067896 */ /* 0x000fe20008000019 */
[----:B------:R-:W-:Y:S02]  /*5420*/  IMAD.U32 R11, RZ, RZ, UR4 ;  /* 0x00000004ff0b7e24 */ /* 0x000fe4000f8e00ff */
[----:B------:R-:W-:Y:S01]  /*5430*/  @!P1 IMAD.X R6, RZ, RZ, R17, P0 ;  /* 0x000000ffff069224 */ /* 0x000fe200000e0611 */
        /* <DEDUP_REMOVED lines=8> */
.L_x_170:
[----:B------:R-:W-:Y:S01]  /*54c0*/  @!P1 R2UR UR5, R8 ;  /* 0x00000000080592ca */ /* 0x000fe200000e0000 */
[----:B------:R-:W-:Y:S01]  /*54d0*/  VOTEU.ALL UP0, P1 ;  /* 0x0000000000ff7886 */ /* 0x000fe20000800000 */
[----:B------:R-:W-:Y:S01]  /*54e0*/  @!P1 R2UR UR4, R6 ;  /* 0x00000000060492ca */ /* 0x000fe200000e0000 */
[----:B-1----:R-:W-:Y:S01]  /*54f0*/  @!P1 IMAD.MOV.U32 R0, RZ, RZ, 0x2000 ;  /* 0x00002000ff009424 */ /* 0x002fe200078e00ff */
[----:B------:R-:W-:Y:S01]  /*5500*/  UMOV UR8, 0x0 ;  /* 0x0000000000087882 */ /* 0x000fe20000000000 */
[----:B------:R-:W-:Y:S01]  /*5510*/  UMOV UR9, 0x10000000 ;  /* 0x1000000000097882 */ /* 0x000fe20000000000 */
[----:B------:R-:W-:Y:S01]  /*5520*/  @!UP0 UIADD3 UR18, UPT, UPT, UR34, 0x40, URZ ;  /* 0x0000004022128890 */ /* 0x000fe2000fffe0ff */
[----:B------:R-:W-:Y:S01]  /*5530*/  VIADD R14, R14, 0x1 ;  /* 0x000000010e0e7836 */ /* 0x000fe20000000000 */
[----:B------:R-:W-:Y:S01]  /*5540*/  @!UP0 UIADD3 UR16, UPT, UPT, UR21, 0x4400, URZ ;  /* 0x0000440015108890 */ /* 0x000fe2000fffe0ff */
[----:B------:R-:W-:Y:S01]  /*5550*/  VOTEU.ALL UP0, P1 ;  /* 0x0000000000ff7886 */ /* 0x000fe20000800000 */
[----:B------:R-:W-:Y:S01]  /*5560*/  UMOV UR19, UR35 ;  /* 0x0000002300137c82 */ /* 0x000fe20008000000 */
[----:B------:R-:W-:Y:S02]  /*5570*/  UMOV UR20, UR60 ;  /* 0x0000003c00147c82 */ /* 0x000fe40008000000 */
[----:B------:R-:W-:Y:S01]  /*5580*/  IMAD.U32 R10, RZ, RZ, UR5 ;  /* 0x00000005ff0a7e24 */ /* 0x000fe2000f8e00ff */
[----:B------:R-:W-:Y:S01]  /*5590*/  UPRMT UR6, UR54, 0x654, UR17 ;  /* 0x0000065436067896 */ /* 0x000fe20008000011 */
        /* <DEDUP_REMOVED lines=9> */
.L_x_172:
[----:B------:R-:W-:Y:S01]  /*5630*/  @!P1 IADD3 R6, P0, PT, R16, 0x580, RZ ;  /* 0x0000058010069810 */ /* 0x000fe20007f1e0ff */
[----:B------:R-:W-:Y:S01]  /*5640*/  VOTEU.ALL UP0, P1 ;  /* 0x0000000000ff7886 */ /* 0x000fe20000800000 */
[----:B------:R-:W-:Y:S01]  /*5650*/  UMOV UR6, 0x0 ;  /* 0x0000000000067882 */ /* 0x000fe20000000000 */
[----:B------:R-:W-:Y:S01]  /*5660*/  UMOV UR7, 0x10000000 ;  /* 0x1000000000077882 */ /* 0x000fe20000000000 */
[----:B------:R-:W-:Y:S01]  /*5670*/  @!P1 R2UR UR5, R6 ;  /* 0x00000000060592ca */ /* 0x000fe200000e0000 */
[----:B-1----:R-:W-:Y:S01]  /*5680*/  @!P1 IMAD.X R0, RZ, RZ, R17, P0 ;  /* 0x000000ffff009224 */ /* 0x002fe200000e0611 */
[----:B------:R-:W-:Y:S01]  /*5690*/  @!UP0 UIADD3 UR10, UPT, UPT, UR34, 0x60, URZ ;  /* 0x00000060220a8890 */ /* 0x000fe2000fffe0ff */
[----:B------:R-:W-:Y:S01]  /*56a0*/  R2UR UR18, R55 ;  /* 0x00000000371272ca */ /* 0x000fe200000e0000 */
[----:B------:R-:W-:Y:S01]  /*56b0*/  @!UP0 UIADD3 UR8, UPT, UPT, UR21, 0x6400, URZ ;  /* 0x0000640015088890 */ /* 0x000fe2000fffe0ff */
[----:B------:R-:W-:Y:S01]  /*56c0*/  R2UR UR16, R56 ;  /* 0x00000000381072ca */ /* 0x000fe200000e0000 */
[----:B------:R-:W-:Y:S01]  /*56d0*/  @!UP0 UIADD3 UR9, UPT, UPT, UR21, 0x38, URZ ;  /* 0x0000003815098890 */ /* 0x000fe2000fffe0ff */
[----:B------:R-:W-:Y:S01]  /*56e0*/  @!P1 R2UR UR4, R0 ;  /* 0x00000000000492ca */ /* 0x000fe200000e0000 */
[----:B------:R-:W-:Y:S01]  /*56f0*/  VOTEU.ALL UP0, P1 ;  /* 0x0000000000ff7886 */ /* 0x000fe20000800000 */
[----:B------:R-:W-:Y:S01]  /*5700*/  UMOV UR11, UR35 ;  /* 0x00000023000b7c82 */ /* 0x000fe20008000000 */
[----:B------:R-:W-:Y:S01]  /*5710*/  UMOV UR12, UR60 ;  /* 0x0000003c000c7c82 */ /* 0x000fe20008000000 */
[C---:B------:R-:W-:Y:S01]  /*5720*/  ISETP.NE.AND P0, PT, R14.reuse, 0x2, PT ;  /* 0x000000020e00780c */ /* 0x040fe20003f05270 */
[----:B------:R-:W-:Y:S01]  /*5730*/  UPLOP3.LUT UP3, UPT, UPT, UPT, UPT, 0x80, 0x8 ;  /* 0x000000000008789c */ /* 0x000fe20003f6f070 */
[----:B------:R-:W-:Y:S01]  /*5740*/  IMAD.U32 R8, RZ, RZ, UR5 ;  /* 0x00000005ff087e24 */ /* 0x000fe2000f8e00ff */
[----:B------:R-:W-:Y:S01]  /*5750*/  LOP3.LUT R15, R15, 0x1, RZ, 0x3c, !PT ;  /* 0x000000010f0f7812 */ /* 0x000fe200078e3cff */
[----:B------:R-:W-:Y:S01]  /*5760*/  UMOV UR60, UR29 ;  /* 0x0000001d003c7c82 */ /* 0x000fe20008000000 */
[----:B------:R-:W-:Y:S01]  /*5770*/  SEL R0, RZ, 0x1, P0 ;  /* 0x00000001ff007807 */ /* 0x000fe20000000000 */
[----:B------:R-:W-:Y:S01]  /*5780*/  UIADD3 UR20, UPT, UPT, UR13, UR18, URZ ;  /* 0x000000120d147290 */ /* 0x000fe2000fffe0ff */
[----:B------:R-:W-:Y:S01]  /*5790*/  SEL R14, R14, RZ, P0 ;  /* 0x000000ff0e0e7207 */ /* 0x000fe20000000000 */
[----:B------:R-:W-:Y:S01]  /*57a0*/  UIADD3 UR16, UPT, UPT, UR14, UR16, URZ ;  /* 0x000000100e107290 */ /* 0x000fe2000fffe0ff */
[----:B------:R-:W-:Y:S01]  /*57b0*/  IMAD.U32 R9, RZ, RZ, UR4 ;  /* 0x00000004ff097e24 */ /* 0x000fe2000f8e00ff */
[----:B------:R-:W-:Y:S02]  /*57c0*/  @!P1 R2UR UR4, R8 ;  /* 0x00000000080492ca */ /* 0x000fe400000e0000 */
[----:B------:R-:W-:Y:S02]  /*57d0*/  LOP3.LUT R13, R13, R0, RZ, 0x3c, !PT ;  /* 0x000000000d0d7212 */ /* 0x000fe400078e3cff */
[----:B------:R-:W-:Y:S11]  /*57e0*/  @!P1 R2UR UR5, R9 ;  /* 0x00000000090592ca */ /* 0x000ff600000e0000 */
[----:B------:R-:W-:Y:S02]  /*57f0*/  @!UPT UIADD3 URZ, UPT, UPT, URZ, URZ, URZ ;  /* 0x000000fffffff290 */ /* 0x000fe4000fffe0ff */
[----:B------:R2:W-:Y:S01]  /*5800*/  @!UP0 UTMALDG.3D [UR8], [UR4], desc[UR6] ;  /* 0x00000608040085b4 */ /* 0x0005e20008011000 */
[----:B------:R2:W-:Y:S01]  /*5810*/  @!P1 SYNCS.ARRIVE.TRANS64.RED.A0TR RZ, [UR21+0x38], R7 ;  /* 0x00003807ffff99a7 */ /* 0x0005e20008300415 */
[----:B------:R-:W-:Y:S01]  /*5820*/  SYNCS.ARRIVE.TRANS64.RED.A1T0 RZ, [UR37], RZ ;  /* 0x000000ffffff79a7 */ /* 0x000fe20008100425 */
[----:B------:R-:W-:Y:S05]  /*5830*/  BRA.U UP1, `(.L_x_87) ;  /* 0xfffffff101607547 */ /* 0x000fea000b83ffff */
[----:B------:R-:W-:-:S04]  /*5840*/  SHF.L.U32 R2, R15, 0x1f, RZ ;  /* 0x0000001f0f027819 */ /* 0x000fc800000006ff */
[----:B------:R-:W1:Y:S02]  /*5850*/  SYNCS.PHASECHK.TRANS64.TRYWAIT P0, [UR21+0x40], R2 ;  /* 0x00004002ff0075a7 */ /* 0x000e640008001115 */
[----:B-1----:R-:W-:Y:S05]  /*5860*/  @!P0 BRA `(.L_x_88) ;  /* 0x0000004000b88947 */ /* 0x002fea0003800000 */
.L_x_174:
[----:B------:R-:W3:Y:S02]  /*5870*/  SYNCS.PHASECHK.TRANS64.TRYWAIT P0, [UR21+0x48], R2 ;  /* 0x00004802ff0075a7 */ /* 0x000ee40008001115 */
[----:B---3--:R-:W-:Y:S05]  /*5880*/  @!P0 BRA `(.L_x_89) ;  /* 0x0000004000c88947 */ /* 0x008fea0003800000 */
.L_x_176:
[----:B------:R-:W3:Y:S02]  /*5890*/  SYNCS.PHASECHK.TRANS64.TRYWAIT P0, [UR21+0x50], R2 ;  /* 0x00005002ff0075a7 */ /* 0x000ee40008001115 */
[----:B---3--:R-:W-:Y:S05]  /*58a0*/  @!P0 BRA `(.L_x_90) ;  /* 0x0000004000d88947 */ /* 0x008fea0003800000 */
.L_x_178:
[----:B-1----:R-:W-:-:S07]  /*58b0*/  MOV R0, UR21 ;  /* 0x0000001500007c02 */ /* 0x002fce0008000f00 */
.L_x_91:
[----:B-1----:R-:W-:-:S04]  /*58c0*/  SHF.L.U32 R2, R15, 0x1f, RZ ;  /* 0x0000001f0f027819 */ /* 0x002fc800000006ff */
[----:B------:R1:W3:Y:S03]  /*58d0*/  SYNCS.PHASECHK.TRANS64.TRYWAIT P0, [R0+URZ+0x58], R2 ;  /* 0x00005802000075a7 */ /* 0x0002e600080011ff */
[----:B---3--:R-:W-:Y:S05]  /*58e0*/  @!P0 NANOSLEEP.SYNCS 0x989680 ;  /* 0x009896800000895d */ /* 0x008fea0003900000 */
[----:B------:R-:W3:Y:S02]  /*58f0*/  @!P0 SYNCS.PHASECHK.TRANS64 P0, [R0+URZ+0x58], R2 ;  /* 0x00005802000085a7 */ /* 0x000ee400080010ff */
[----:B--23--:R-:W-:Y:S05]  /*5900*/  @P0 EXIT ;  /* 0x000000000000094d */ /* 0x00cfea0003800000 */
[----:B------:R-:W-:Y:S05]  /*5910*/  BRA `(.L_x_91) ;  /* 0xfffffffc00e87947 */ /* 0x000fea000383ffff */
.L_x_76:
[----:B------:R-:W-:-:S06]  /*5920*/  UISETP.GE.AND UP0, UPT, UR17, 0x4, UPT ;  /* 0x000000041100788c */ /* 0x000fcc000bf06270 */
[----:B------:R-:W-:-:S13]  /*5930*/  PLOP3.LUT P0, PT, PT, PT, UP0, 0x80, 0x8 ;  /* 0x000000000008781c */ /* 0x000fda0003f0f008 */
[----:B------:R-:W-:Y:S05]  /*5940*/  @!P0 EXIT ;  /* 0x000000000000894d */ /* 0x000fea0003800000 */
[----:B------:R-:W-:Y:S01]  /*5950*/  BAR.SYNC.DEFER_BLOCKING 0x6, 0xa0 ;  /* 0x0182800000007b1d */ /* 0x000fe20000010000 */
[C---:B------:R-:W-:Y:S01]  /*5960*/  IMAD.SHL.U32 R6, R65.reuse, 0x20, RZ ;  /* 0x0000002041067824 */ /* 0x040fe200078e00ff */
[C---:B------:R-:W-:Y:S01]  /*5970*/  R2P PR, R65.reuse, 0x6 ;  /* 0x0000000641007804 */ /* 0x040fe20000000000 */
[C---:B------:R-:W-:Y:S01]  /*5980*/  IMAD.SHL.U32 R2, R65.reuse, 0x4, RZ ;  /* 0x0000000441027824 */ /* 0x040fe200078e00ff */
[----:B------:R-:W-:Y:S01]  /*5990*/  CS2R R60, SRZ ;  /* 0x00000000003c7805 */ /* 0x000fe2000001ff00 */
[C---:B------:R-:W-:Y:S01]  /*59a0*/  IMAD.U32 R23, R65.reuse, 0x10000, RZ ;  /* 0x0001000041177824 */ /* 0x040fe200078e00ff */
[----:B------:R-:W-:Y:S01]  /*59b0*/  UMOV UR43, 0x400 ;  /* 0x00000400002b7882 */ /* 0x000fe20000000000 */
[----:B------:R-:W1:Y:S01]  /*59c0*/  LDCU.64 UR4, c[0x0][0x890] ;  /* 0x00011200ff0477ac */ /* 0x000e620008000a00 */
[----:B------:R-:W2:Y:S01]  /*59d0*/  LDC.64 R50, c[0x0][0x8b0] ;  /* 0x00022c00ff327b82 */ /* 0x000ea20000000a00 */
[C---:B------:R-:W-:Y:S01]  /*59e0*/  LOP3.LUT R3, R6.reuse, 0xe0, RZ, 0xc0, !PT ;  /* 0x000000e006037812 */ /* 0x040fe200078ec0ff */
[----:B------:R-:W-:Y:S01]  /*59f0*/  IMAD.SHL.U32 R52, R65, 0x10, RZ ;  /* 0x0000001041347824 */ /* 0x000fe200078e00ff */
[----:B------:R-:W-:Y:S01]  /*5a00*/  ULEA UR43, UR54, UR43, 0x18 ;  /* 0x0000002b362b7291 */ /* 0x000fe2000f8ec0ff */
[----:B------:R-:W-:Y:S01]  /*5a10*/  LOP3.LUT R6, R6, 0x100, RZ, 0xc0, !PT ;  /* 0x0000010006067812 */ /* 0x000fe200078ec0ff */
[----:B------:R-:W-:Y:S01]  /*5a20*/  IMAD.MOV.U32 R64, RZ, RZ, 0x10 ;  /* 0x00000010ff407424 */ /* 0x000fe200078e00ff */
[----:B------:R-:W-:Y:S01]  /*5a30*/  LOP3.LUT R2, R3, 0x1c, R2, 0xf8, !PT ;  /* 0x0000001c03027812 */ /* 0x000fe200078ef802 */
[----:B------:R-:W-:Y:S01]  /*5a40*/  IMAD.MOV.U32 R63, RZ, RZ, 0x20 ;  /* 0x00000020ff3f7424 */ /* 0x000fe200078e00ff */
[----:B------:R-:W3:Y:S01]  /*5a50*/  LDC.64 R48, c[0x0][0x8a8] ;  /* 0x00022a00ff307b82 */ /* 0x000ee20000000a00 */
[----:B------:R-:W-:Y:S01]  /*5a60*/  SHF.R.U32.HI R3, RZ, 0x2, R65 ;  /* 0x00000002ff037819 */ /* 0x000fe20000011641 */
[----:B------:R-:W-:Y:S01]  /*5a70*/  IMAD.MOV.U32 R62, RZ, RZ, 0x1 ;  /* 0x00000001ff3e7424 */ /* 0x000fe200078e00ff */
[----:B------:R-:W-:Y:S01]  /*5a80*/  LOP3.LUT R23, R23, 0x600000, RZ, 0xc0, !PT ;  /* 0x0060000017177812 */ /* 0x000fe200078ec0ff */
[----:B------:R-:W-:Y:S01]  /*5a90*/  IMAD.MOV.U32 R22, RZ, RZ, RZ ;  /* 0x000000ffff167224 */ /* 0x000fe200078e00ff */
[----:B------:R-:W-:Y:S01]  /*5aa0*/  LOP3.LUT R52, R6, 0x600, R52, 0xf8, !PT ;  /* 0x0000060006347812 */ /* 0x000fe200078ef834 */
[----:B------:R-:W-:Y:S01]  /*5ab0*/  IMAD.MOV.U32 R59, RZ, RZ, RZ ;  /* 0x000000ffff3b7224 */ /* 0x000fe200078e00ff */
[----:B------:R-:W-:Y:S01]  /*5ac0*/  LOP3.LUT R2, R2, 0x4, R3, 0x78, !PT ;  /* 0x0000000402027812 */ /* 0x000fe200078e7803 */
[----:B------:R-:W4:Y:S01]  /*5ad0*/  LDS R0, [UR43+0x120] ;  /* 0x0001202bff007984 */ /* 0x000f220008000800 */
[----:B-1----:R-:W-:Y:S01]  /*5ae0*/  IMAD.U32 R67, RZ, RZ, UR4 ;  /* 0x00000004ff437e24 */ /* 0x002fe2000f8e00ff */
[----:B------:R-:W-:Y:S01]  /*5af0*/  UIADD3 UR4, UPT, UPT, UR43, 0x400, URZ ;  /* 0x000004002b047890 */ /* 0x000fe2000fffe0ff */
[----:B------:R-:W-:Y:S01]  /*5b00*/  LOP3.LUT R52, R52, R2, RZ, 0xfc, !PT ;  /* 0x0000000234347212 */ /* 0x000fe200078efcff */
[----:B------:R-:W-:Y:S01]  /*5b10*/  IMAD.U32 R66, RZ, RZ, UR5 ;  /* 0x00000005ff427e24 */ /* 0x000fe2000f8e00ff */
[----:B------:R-:W-:Y:S01]  /*5b20*/  LOP3.LUT R65, R65, 0x60, RZ, 0xc0, !PT ;  /* 0x0000006041417812 */ /* 0x000fe200078ec0ff */
[----:B------:R-:W1:Y:S01]  /*5b30*/  LDCU UR55, c[0x0][0x370] ;  /* 0x00006e00ff3777ac */ /* 0x000e620008000800 */
[----:B------:R-:W-:Y:S01]  /*5b40*/  SEL R64, R64, 0xfffffff0, !P2 ;  /* 0xfffffff040407807 */ /* 0x000fe20005000000 */
[----:B------:R-:W-:Y:S01]  /*5b50*/  IMAD.U32 R57, RZ, RZ, UR4 ;  /* 0x00000004ff397e24 */ /* 0x000fe2000f8e00ff */
[----:B------:R-:W-:Y:S01]  /*5b60*/  SEL R63, R63, 0xffffffe0, !P1 ;  /* 0xffffffe03f3f7807 */ /* 0x000fe20004800000 */
[----:B------:R-:W1:Y:S01]  /*5b70*/  LDCU UR42, c[0x0][0xb0c] ;  /* 0x00016180ff2a77ac */ /* 0x000e620008000800 */
[----:B------:R-:W1:Y:S01]  /*5b80*/  LDCU UR38, c[0x0][0xb30] ;  /* 0x00016600ff2677ac */ /* 0x000e620008000800 */
[----:B------:R-:W1:Y:S01]  /*5b90*/  LDCU.64 UR52, c[0x0][0x888] ;  /* 0x00011100ff3477ac */ /* 0x000e620008000a00 */
[----:B------:R-:W1:Y:S01]  /*5ba0*/  LDCU.64 UR40, c[0x0][0xb28] ;  /* 0x00016500ff2877ac */ /* 0x000e620008000a00 */
[----:B------:R-:W1:Y:S01]  /*5bb0*/  LDCU.128 UR56, c[0x0][0xb10] ;  /* 0x00016200ff3877ac */ /* 0x000e620008000c00 */
[----:B------:R-:W1:Y:S01]  /*5bc0*/  LDCU UR47, c[0x0][0x374] ;  /* 0x00006e80ff2f77ac */ /* 0x000e620008000800 */
[----:B------:R-:W-:Y:S01]  /*5bd0*/  UMOV UR46, URZ ;  /* 0x000000ff002e7c82 */ /* 0x000fe20008000000 */
[----:B------:R-:W-:Y:S01]  /*5be0*/  UMOV UR45, URZ ;  /* 0x000000ff002d7c82 */ /* 0x000fe20008000000 */
[----:B-1234-:R-:W-:-:S07]  /*5bf0*/  IMAD.IADD R23, R0, 0x1, R23 ;  /* 0x0000000100177824 */ /* 0x01efce00078e0217 */
.L_x_135:
[C---:B------:R-:W-:Y:S02]  /*5c00*/  LEA R3, R59.reuse, UR43, 0x3 ;  /* 0x0000002b3b037c11 */ /* 0x040fe4000f8e18ff */
[----:B------:R-:W-:Y:S02]  /*5c10*/  SHF.L.U32 R0, R60, 0x1f, RZ ;  /* 0x0000001f3c007819 */ /* 0x000fe400000006ff */
[----:B-1----:R-:W-:Y:S02]  /*5c20*/  LEA R4, R59, UR43, 0x4 ;  /* 0x0000002b3b047c11 */ /* 0x002fe4000f8e20ff */
[----:B------:R-:W1:Y:S02]  /*5c30*/  SYNCS.PHASECHK.TRANS64.TRYWAIT P0, [R3+URZ+0x70], R0 ;  /* 0x00007000030075a7 */ /* 0x000e6400080011ff */
[----:B-1----:R-:W-:Y:S05]  /*5c40*/  @!P0 BRA `(.L_x_92) ;  /* 0x0000004000088947 */ /* 0x002fea0003800000 */
.L_x_179:
[----:B------:R-:W2:Y:S01]  /*5c50*/  LDS.128 R4, [R4+0x100] ;  /* 0x0001000004047984 */ /* 0x000ea20000000c00 */
[----:B------:R-:W-:Y:S01]  /*5c60*/  UISETP.GE.AND UP0, UPT, UR39, 0x1, UPT ;  /* 0x000000012700788c */ /* 0x000fe2000bf06270 */
[----:B------:R-:W-:Y:S01]  /*5c70*/  @!PT LDS RZ, [RZ] ;  /* 0x00000000fffff984 */ /* 0x000fe20000000800 */
[----:B------:R-:W-:Y:S01]  /*5c80*/  @!PT LDS RZ, [RZ] ;  /* 0x00000000fffff984 */ /* 0x000fe20000000800 */
[----:B------:R-:W-:Y:S01]  /*5c90*/  @!PT LDS RZ, [RZ] ;  /* 0x00000000fffff984 */ /* 0x000fe20000000800 */
[----:B------:R-:W-:Y:S01]  /*5ca0*/  @!PT LDS RZ, [RZ] ;  /* 0x00000000fffff984 */ /* 0x000fe20000000800 */
[----:B------:R3:W-:Y:S06]  /*5cb0*/  MEMBAR.ALL.CTA ;  /* 0x0000000000007992 */ /* 0x0007ec0000008000 */
[----:B---3--:R-:W3:Y:S01]  /*5cc0*/  FENCE.VIEW.ASYNC.S ;  /* 0x00000000000073c6 */ /* 0x008ee20000000000 */
[----:B--2---:R-:W-:Y:S11]  /*5cd0*/  LOP3.LUT P0, RZ, R6, 0x1, RZ, 0xc0, !PT ;  /* 0x0000000106ff7812 */ /* 0x004ff6000780c0ff */
[----:B------:R-:W-:Y:S02]  /*5ce0*/  @!UPT UIADD3 URZ, UPT, UPT, URZ, URZ, URZ ;  /* 0x000000fffffff290 */ /* 0x000fe4000fffe0ff */
[----:B---3--:R-:W-:Y:S01]  /*5cf0*/  VOTEU.ANY UP1, P0 ;  /* 0x0000000000ff7886 */ /* 0x008fe20000020100 */
[----:B------:R-:W-:Y:S01]  /*5d00*/  PLOP3.LUT P0, PT, PT, PT, UP1, 0x80, 0x8 ;  /* 0x000000000008781c */ /* 0x000fe20003f0f018 */
[----:B------:R-:W-:Y:S11]  /*5d10*/  UP2UR UR62, UPR, URZ, 0x2 ;  /* 0x00000002ff3e7883 */ /* 0x000ff60008000000 */
[----:B------:R-:W-:Y:S01]  /*5d20*/  @!UPT UIADD3 URZ, UPT, UPT, URZ, URZ, URZ ;  /* 0x000000fffffff290 */ /* 0x000fe2000fffe0ff */
[----:B-1----:R-:W-:Y:S02]  /*5d30*/  @P0 SHF.R.U32.HI R0, RZ, 0x10, R5 ;  /* 0x00000010ff000819 */ /* 0x002fe40000011605 */
        /* <DEDUP_REMOVED lines=12> */
[----:B------:R-:W2:Y:S01]  /*5e00*/  LDCU UR12, c[0x0][0xb20] ;  /* 0x00016400ff0c77ac */ /* 0x000ea20008000800 */
[----:B------:R-:W-:Y:S02]  /*5e10*/  UIMAD.WIDE.U32 UR4, UR47, UR59, URZ ;  /* 0x0000003b2f0472a5 */ /* 0x000fe4000f8e00ff */
[----:B------:R-:W-:Y:S02]  /*5e20*/  UIMAD.WIDE.U32 UR6, UR55, UR56, URZ ;  /* 0x00000038370672a5 */ /* 0x000fe4000f8e00ff */
[----:B------:R-:W-:Y:S02]  /*5e30*/  UISETP.NE.AND UP0, UPT, UR58, 0x1, UPT ;  /* 0x000000013a00788c */ /* 0x000fe4000bf05270 */
[----:B------:R-:W-:Y:S02]  /*5e40*/  UIMAD.WIDE.U32 UR8, UR36, UR59, URZ ;  /* 0x0000003b240872a5 */ /* 0x000fe4000f8e00ff */
[----:B------:R-:W-:Y:S02]  /*5e50*/  UIMAD.WIDE.U32 UR10, UR37, UR56, URZ ;  /* 0x00000038250a72a5 */ /* 0x000fe4000f8e00ff */
[----:B------:R-:W-:Y:S02]  /*5e60*/  UISETP.NE.AND UP1, UPT, UR42, 0x1, UPT ;  /* 0x000000012a00788c */ /* 0x000fe4000bf25270 */
[----:B------:R-:W-:Y:S01]  /*5e70*/  UISETP.NE.AND UP2, UPT, UR39, 0x1, UPT ;  /* 0x000000012700788c */ /* 0x000fe2000bf45270 */
[----:B------:R-:W-:Y:S02]  /*5e80*/  UMOV UR4, UR5 ;  /* 0x0000000500047c82 */ /* 0x000fe40008000000 */
[----:B--2---:R-:W-:Y:S03]  /*5e90*/  USHF.R.U32.HI UR5, URZ, UR12, UR4 ;  /* 0x0000000cff057299 */ /* 0x004fe60008011604 */
[----:B------:R-:W-:Y:S02]  /*5ea0*/  UMOV UR4, UR7 ;  /* 0x0000000700047c82 */ /* 0x000fe40008000000 */
[----:B------:R-:W-:Y:S02]  /*5eb0*/  USHF.R.U32.HI UR7, URZ, UR57, UR4 ;  /* 0x00000039ff077299 */ /* 0x000fe40008011604 */
[----:B------:R-:W-:Y:S02]  /*5ec0*/  USEL UR4, UR47, UR5, !UP0 ;  /* 0x000000052f047287 */ /* 0x000fe4000c000000 */
[----:B------:R-:W-:Y:S01]  /*5ed0*/  USEL UR7, UR55, UR7, !UP1 ;  /* 0x0000000737077287 */ /* 0x000fe2000c800000 */
[----:B------:R-:W-:Y:S01]  /*5ee0*/  UMOV UR5, UR9 ;  /* 0x0000000900057c82 */ /* 0x000fe20008000000 */
[----:B------:R-:W-:Y:S02]  /*5ef0*/  UIMAD.WIDE.U32 UR8, UR4, UR40, URZ ;  /* 0x00000028040872a5 */ /* 0x000fe4000f8e00ff */
[----:B------:R-:W-:Y:S03]  /*5f00*/  USHF.R.U32.HI UR6, URZ, UR12, UR5 ;  /* 0x0000000cff067299 */ /* 0x000fe60008011605 */
[----:B------:R-:W-:Y:S01]  /*5f10*/  UMOV UR5, UR11 ;  /* 0x0000000b00057c82 */ /* 0x000fe20008000000 */
[----:B------:R-:W-:Y:S02]  /*5f20*/  UIMAD.WIDE.U32 UR10, UR7, UR40, URZ ;  /* 0x00000028070a72a5 */ /* 0x000fe4000f8e00ff */
[----:B------:R-:W-:Y:S02]  /*5f30*/  USHF.R.U32.HI UR12, URZ, UR57, UR5 ;  /* 0x00000039ff0c7299 */ /* 0x000fe40008011605 */
[----:B------:R-:W-:Y:S01]  /*5f40*/  USEL UR6, UR36, UR6, !UP0 ;  /* 0x0000000624067287 */ /* 0x000fe2000c000000 */
[----:B------:R-:W-:Y:S02]  /*5f50*/  UMOV UR5, UR9 ;  /* 0x0000000900057c82 */ /* 0x000fe40008000000 */
[----:B------:R-:W-:Y:S01]  /*5f60*/  UMOV UR10, UR11 ;  /* 0x0000000b000a7c82 */ /* 0x000fe20008000000 */
[----:B------:R-:W-:Y:S02]  /*5f70*/  @UP2 USHF.R.U32.HI UR4, URZ, UR41, UR5 ;  /* 0x00000029ff042299 */ /* 0x000fe40008011605 */
[----:B------:R-:W-:Y:S02]  /*5f80*/  @UP2 USHF.R.U32.HI UR7, URZ, UR41, UR10 ;  /* 0x00000029ff072299 */ /* 0x000fe4000801160a */
[----:B------:R-:W-:Y:S02]  /*5f90*/  UIMAD UR4, UR39, UR4, URZ ;  /* 0x00000004270472a4 */ /* 0x000fe4000f8e02ff */
        /* <DEDUP_REMOVED lines=8> */
[----:B------:R-:W-:Y:S02]  /*6020*/  USEL UR11, UR6, UR4, !UP2 ;  /* 0x00000004060b7287 */ /* 0x000fe4000d000000 */
[----:B------:R-:W-:Y:S02]  /*6030*/  UIADD3 UR8, UPT, UPT, -UR5, URZ, URZ ;  /* 0x000000ff05087290 */ /* 0x000fe4000fffe1ff */
[----:B------:R-:W-:Y:S01]  /*6040*/  UIADD3 UR10, UPT, UPT, -UR11, URZ, URZ ;  /* 0x000000ff0b0a7290 */ /* 0x000fe2000fffe1ff */
[----:B------:R-:W-:Y:S01]  /*6050*/  @!UP0 UMOV UR4, UR9 ;  /* 0x0000000900048c82 */ /* 0x000fe20008000000 */
[----:B------:R-:W-:Y:S02]  /*6060*/  UIADD3 UR9, UPT, UPT, -UR6, URZ, URZ ;  /* 0x000000ff06097290 */ /* 0x000fe4000fffe1ff */
[----:B------:R-:W-:Y:S02]  /*6070*/  @!UP0 USHF.R.U32.HI UR4, URZ, UR41, UR4 ;  /* 0x00000029ff048299 */ /* 0x000fe40008011604 */
[----:B------:R-:W-:Y:S02]  /*6080*/  UIMAD UR10, UR39, UR10, UR6 ;  /* 0x0000000a270a72a4 */ /* 0x000fe4000f8e0206 */
[----:B------:R-:W-:Y:S04]  /*6090*/  @!UP0 USEL UR4, UR5, UR4, !UP2 ;  /* 0x0000000405048287 */ /* 0x000fe8000d000000 */
[----:B------:R-:W-:Y:S02]  /*60a0*/  @!UP0 UIMAD UR10, UR7, UR10, UR4 ;  /* 0x0000000a070a82a4 */ /* 0x000fe4000f8e0204 */
[----:B------:R-:W-:Y:S02]  /*60b0*/  @!UP0 UIADD3 UR11, UPT, UPT, UR11, -UR4, URZ ;  /* 0x800000040b0b8290 */ /* 0x000fe4000fffe0ff */
[----:B------:R-:W-:Y:S02]  /*60c0*/  UIMAD UR7, UR42, UR8, UR37 ;  /* 0x000000082a0772a4 */ /* 0x000fe4000f8e0225 */
[----:B------:R-:W-:Y:S02]  /*60d0*/  @!UP0 UIMAD UR6, UR11, UR39, UR5 ;  /* 0x000000270b0682a4 */ /* 0x000fe4000f8e0205 */
[----:B------:R-:W-:Y:S01]  /*60e0*/  UIMAD UR4, UR58, UR9, UR36 ;  /* 0x000000093a0472a4 */ /* 0x000fe2000f8e0224 */
[----:B------:R-:W-:Y:S02]  /*60f0*/  @!UP0 UMOV UR5, UR10 ;  /* 0x0000000a00058c82 */ /* 0x000fe40008000000 */
[----:B------:R-:W-:Y:S02]  /*6100*/  UIMAD UR37, UR5, UR42, UR7 ;  /* 0x0000002a052572a4 */ /* 0x000fe4000f8e0207 */
[----:B------:R-:W-:Y:S11]  /*6110*/  UIMAD UR36, UR6, UR58, UR4 ;  /* 0x0000003a062472a4 */ /* 0x000ff6000f8e0204 */
[----:B------:R-:W-:Y:S01]  /*6120*/  @!UPT UIADD3 URZ, UPT, UPT, URZ, URZ, URZ ;  /* 0x000000fffffff290 */ /* 0x000fe2000fffe0ff */
.L_x_93:
[----:B------:R-:W-:Y:S01]  /*6130*/  UISETP.NE.AND UP0, UPT, UR38, 0x1, UPT ;  /* 0x000000012600788c */ /* 0x000fe2000bf05270 */
[----:B------:R-:W-:Y:S01]  /*6140*/  LOP3.LUT P0, RZ, R57, 0x3f0, RZ, 0xc0, !PT ;  /* 0x000003f039ff7812 */ /* 0x000fe2000780c0ff */
[----:B------:R-:W-:Y:S01]  /*6150*/  USHF.L.U32 UR50, UR16, 0x6, URZ ;  /* 0x0000000610327899 */ /* 0x000fe200080006ff */
[----:B------:R-:W-:Y:S01]  /*6160*/  BSSY.RECONVERGENT B6, `(.L_x_94) ;  /* 0x0000034000067945 */ /* 0x000fe20003800200 */
[----:B------:R-:W-:Y:S01]  /*6170*/  USHF.L.U32 UR49, UR20, 0x7, URZ ;  /* 0x0000000714317899 */ /* 0x000fe200080006ff */
[----:B------:R-:W-:Y:S06]  /*6180*/  IADD3 R59, PT, PT, R59, 0x1, RZ ;  /* 0x000000013b3b7810 */ /* 0x000fec0007ffe0ff */
[----:B------:R-:W2:Y:S01]  /*6190*/  @!UP0 LDCU.128 UR12, c[0x0][0xb10] ;  /* 0x00016200ff0c87ac */ /* 0x000ea20008000c00 */
[----:B------:R-:W3:Y:S01]  /*61a0*/  @!UP0 LDCU UR5, c[0x0][0xb0c] ;  /* 0x00016180ff0587ac */ /* 0x000ee20008000800 */
[----:B------:R-:W4:Y:S01]  /*61b0*/  @!UP0 LDCU UR10, c[0x0][0xb20] ;  /* 0x00016400ff0a87ac */ /* 0x000f220008000800 */
[----:B--2---:R-:W-:Y:S02]  /*61c0*/  UIMAD.WIDE.U32 UR8, UR37, UR12, URZ ;  /* 0x0000000c250872a5 */ /* 0x004fe4000f8e00ff */
[----:B------:R-:W-:Y:S02]  /*61d0*/  UIMAD.WIDE.U32 UR6, UR36, UR15, URZ ;  /* 0x0000000f240672a5 */ /* 0x000fe4000f8e00ff */
[----:B------:R-:W-:Y:S03]  /*61e0*/  @!UP0 UISETP.NE.AND UP1, UPT, UR14, 0x1, UPT ;  /* 0x000000010e00888c */ /* 0x000fe6000bf25270 */
[----:B------:R-:W-:Y:S01]  /*61f0*/  @!UP0 UMOV UR4, UR9 ;  /* 0x0000000900048c82 */ /* 0x000fe20008000000 */
[----:B---3--:R-:W-:Y:S02]  /*6200*/  @!UP0 UISETP.NE.AND UP2, UPT, UR5, 0x1, UPT ;  /* 0x000000010500888c */ /* 0x008fe4000bf45270 */
[----:B------:R-:W-:Y:S01]  /*6210*/  @!UP0 USHF.R.U32.HI UR4, URZ, UR13, UR4 ;  /* 0x0000000dff048299 */ /* 0x000fe20008011604 */
[----:B------:R-:W-:Y:S02]  /*6220*/  @!UP0 UMOV UR6, UR7 ;  /* 0x0000000700068c82 */ /* 0x000fe40008000000 */
[----:B----4-:R-:W-:Y:S02]  /*6230*/  @!UP0 USHF.R.U32.HI UR6, URZ, UR10, UR6 ;  /* 0x0000000aff068299 */ /* 0x010fe40008011606 */
[----:B------:R-:W-:Y:S02]  /*6240*/  @!UP0 USEL UR7, UR37, UR4, !UP2 ;  /* 0x0000000425078287 */ /* 0x000fe4000d000000 */
[----:B------:R-:W-:Y:S04]  /*6250*/  @!UP0 USEL UR6, UR36, UR6, !UP1 ;  /* 0x0000000624068287 */ /* 0x000fe8000c800000 */
[----:B------:R-:W-:Y:S02]  /*6260*/  @!UP0 UIADD3 UR4, UPT, UPT, -UR7, UR6, URZ ;  /* 0x0000000607048290 */ /* 0x000fe4000fffe1ff */
[----:B------:R-:W-:Y:S02]  /*6270*/  @!UP0 UIADD3 UR6, UPT, UPT, UR7, -UR6, URZ ;  /* 0x8000000607068290 */ /* 0x000fe4000fffe0ff */
[----:B------:R-:W-:Y:S02]  /*6280*/  @!UP0 UIMAD UR37, UR4, UR5, UR37 ;  /* 0x00000005042582a4 */ /* 0x000fe4000f8e0225 */
[----:B------:R-:W-:Y:S01]  /*6290*/  @!UP0 UIMAD UR36, UR6, UR14, UR36 ;  /* 0x0000000e062482a4 */ /* 0x000fe2000f8e0224 */
[----:B------:R-:W-:Y:S11]  /*62a0*/  @!P0 BRA `(.L_x_95) ;  /* 0x00000000007c8947 */ /* 0x000ff60003800000 */
[----:B------:R-:W2:Y:S01]  /*62b0*/  LDCU.64 UR8, c[0x4][0x80] ;  /* 0x01001000ff0877ac */ /* 0x000ea20008000a00 */
[----:B------:R-:W-:Y:S01]  /*62c0*/  MOV R2, 0x0 ;  /* 0x0000000000027802 */ /* 0x000fe20000000f00 */
[----:B------:R-:W-:Y:S02]  /*62d0*/  HFMA2 R12, -RZ, RZ, 0, 5.9604644775390625e-08 ;  /* 0x00000001ff0c7431 */ /* 0x000fe400000001ff */
[----:B------:R-:W-:Y:S01]  /*62e0*/  IMAD.MOV.U32 R8, RZ, RZ, 0x70 ;  /* 0x00000070ff087424 */ /* 0x000fe200078e00ff */
[----:B------:R3:W4:Y:S01]  /*62f0*/  LDC.64 R14, c[0x4][R2] ;  /* 0x01000000020e7b82 */ /* 0x0007220000000a00 */
[----:B------:R-:W1:Y:S01]  /*6300*/  LDCU.64 UR6, c[0x4][0x88] ;  /* 0x01001100ff0677ac */ /* 0x000e620008000a00 */
[----:B------:R-:W-:Y:S01]  /*6310*/  IMAD.MOV.U32 R13, RZ, RZ, RZ ;  /* 0x000000ffff0d7224 */ /* 0x000fe200078e00ff */
[----:B------:R-:W1:Y:S01]  /*6320*/  LDCU.64 UR4, c[0x4][0x8] ;  /* 0x01000100ff0477ac */ /* 0x000e620008000a00 */
[----:B--2---:R-:W-:Y:S01]  /*6330*/  MOV R5, UR9 ;  /* 0x0000000900057c02 */ /* 0x004fe20008000f00 */
[----:B------:R-:W-:Y:S01]  /*6340*/  IMAD.U32 R4, RZ, RZ, UR8 ;  /* 0x00000008ff047e24 */ /* 0x000fe2000f8e00ff */
[----:B-1----:R-:W-:Y:S01]  /*6350*/  MOV R7, UR7 ;  /* 0x0000000700077c02 */ /* 0x002fe20008000f00 */
[----:B------:R-:W-:Y:S01]  /*6360*/  IMAD.U32 R6, RZ, RZ, UR6 ;  /* 0x00000006ff067e24 */ /* 0x000fe2000f8e00ff */
[----:B------:R-:W-:Y:S01]  /*6370*/  MOV R11, UR5 ;  /* 0x00000005000b7c02 */ /* 0x000fe20008000f00 */
[----:B------:R-:W-:Y:S02]  /*6380*/  IMAD.U32 R10, RZ, RZ, UR4 ;  /* 0x00000004ff0a7e24 */ /* 0x000fe4000f8e00ff */
[----:B------:R-:W-:Y:S07]  /*6390*/  LEPC R20, `(.L_x_96) ;  /* 0x000000001014794e */ /* 0x000fee0000000000 */
[----:B---345:R-:W-:Y:S05]  /*63a0*/  CALL.ABS.NOINC R14 ;  /* 0x000000000e007343 */ /* 0x038fea0003c00000 */
.L_x_96:
[----:B------:R-:W1:Y:S01]  /*63b0*/  LDCU.64 UR8, c[0x4][0x80] ;  /* 0x01001000ff0877ac */ /* 0x000e620008000a00 */
[----:B------:R-:W2:Y:S01]  /*63c0*/  LDC.64 R2, c[0x4][R2] ;  /* 0x0100000002027b82 */ /* 0x000ea20000000a00 */
[----:B------:R-:W-:Y:S02]  /*63d0*/  HFMA2 R12, -RZ, RZ, 0, 5.9604644775390625e-08 ;  /* 0x00000001ff0c7431 */ /* 0x000fe400000001ff */
[----:B------:R-:W-:Y:S02]  /*63e0*/  IMAD.MOV.U32 R8, RZ, RZ, 0x70 ;  /* 0x00000070ff087424 */ /* 0x000fe400078e00ff */
[----:B------:R-:W-:Y:S01]  /*63f0*/  IMAD.MOV.U32 R13, RZ, RZ, RZ ;  /* 0x000000ffff0d7224 */ /* 0x000fe200078e00ff */
[----:B------:R-:W3:Y:S01]  /*6400*/  LDCU.64 UR6, c[0x4][0x88] ;  /* 0x01001100ff0677ac */ /* 0x000ee20008000a00 */
[----:B------:R-:W4:Y:S01]  /*6410*/  LDCU.64 UR4, c[0x4][0x8] ;  /* 0x01000100ff0477ac */ /* 0x000f220008000a00 */
[----:B-1----:R-:W-:Y:S02]  /*6420*/  MOV R4, UR8 ;  /* 0x0000000800047c02 */ /* 0x002fe40008000f00 */
[----:B------:R-:W-:Y:S02]  /*6430*/  MOV R5, UR9 ;  /* 0x0000000900057c02 */ /* 0x000fe40008000f00 */
[----:B---3--:R-:W-:Y:S01]  /*6440*/  MOV R7, UR7 ;  /* 0x0000000700077c02 */ /* 0x008fe20008000f00 */
[----:B------:R-:W-:Y:S01]  /*6450*/  IMAD.U32 R6, RZ, RZ, UR6 ;  /* 0x00000006ff067e24 */ /* 0x000fe2000f8e00ff */
[----:B----4-:R-:W-:Y:S01]  /*6460*/  MOV R11, UR5 ;  /* 0x00000005000b7c02 */ /* 0x010fe20008000f00 */
[----:B------:R-:W-:Y:S02]  /*6470*/  IMAD.U32 R10, RZ, RZ, UR4 ;  /* 0x00000004ff0a7e24 */ /* 0x000fe4000f8e00ff */
[----:B------:R-:W-:Y:S07]  /*6480*/  LEPC R20, `(.L_x_95) ;  /* 0x000000001014794e */ /* 0x000fee0000000000 */
[----:B--2---:R-:W-:Y:S05]  /*6490*/  CALL.ABS.NOINC R2 ;  /* 0x0000000002007343 */ /* 0x004fea0003c00000 */
.L_x_95:
[----:B------:R-:W-:Y:S05]  /*64a0*/  BSYNC.RECONVERGENT B6 ;  /* 0x0000000000067941 */ /* 0x000fea0003800200 */
.L_x_94:
[----:B------:R-:W-:Y:S01]  /*64b0*/  R2UR UR5, R67 ;  /* 0x00000000430572ca */ /* 0x000fe200000e0000 */
[----:B------:R-:W-:Y:S01]  /*64c0*/  UISETP.NE.AND UP2, UPT, UR63, URZ, UPT ;  /* 0x000000ff3f00728c */ /* 0x000fe2000bf45270 */
[----:B------:R-:W-:Y:S02]  /*64d0*/  R2UR UR4, R66 ;  /* 0x00000000420472ca */ /* 0x000fe400000e0000 */
[----:B------:R-:W-:Y:S02]  /*64e0*/  ISETP.NE.U32.AND P4, PT, R50, RZ, PT ;  /* 0x000000ff3200720c */ /* 0x000fe40003f85070 */
[----:B------:R-:W-:Y:S02]  /*64f0*/  ISETP.NE.U32.AND P2, PT, RZ, UR52, PT ;  /* 0x00000034ff007c0c */ /* 0x000fe4000bf45070 */
[----:B------:R-:W-:Y:S02]  /*6500*/  PLOP3.LUT P1, PT, PT, PT, UP2, 0x80, 0x8 ;  /* 0x000000000008781c */ /* 0x000fe40003f2f028 */
[----:B------:R-:W-:Y:S02]  /*6510*/  ISETP.NE.AND.EX P4, PT, R51, RZ, PT, P4 ;  /* 0x000000ff3300720c */ /* 0x000fe40003f85340 */
[----:B------:R-:W-:Y:S01]  /*6520*/  ISETP.NE.AND.EX P2, PT, RZ, UR53, PT, P2 ;  /* 0x00000035ff007c0c */ /* 0x000fe2000bf45320 */
[----:B------:R-:W-:Y:S04]  /*6530*/  UISETP.NE.U32.AND UP0, UPT, UR5, URZ, UPT ;  /* 0x000000ff0500728c */ /* 0x000fe8000bf05070 */
[----:B------:R-:W-:Y:S02]  /*6540*/  UISETP.NE.AND.EX UP1, UPT, UR4, URZ, UPT, UP0 ;  /* 0x000000ff0400728c */ /* 0x000fe4000bf25300 */
[----:B------:R-:W-:Y:S02]  /*6550*/  UPLOP3.LUT UP0, UPT, UPT, UPT, UPT, 0x40, 0x4 ;  /* 0x000000000004789c */ /* 0x000fe40003f0e870 */
[----:B------:R-:W-:Y:S06]  /*6560*/  @UP2 UPLOP3.LUT UP0, UPT, UPT, UPT, UP1, 0x80, 0x8 ;  /* 0x000000000008289c */ /* 0x000fec0003f0f010 */
[----:B------:R-:W-:Y:S01]  /*6570*/  PLOP3.LUT P0, PT, PT, PT, UP0, 0x80, 0x8 ;  /* 0x000000000008781c */ /* 0x000fe20003f0f008 */
[----:B------:R-:W-:Y:S01]  /*6580*/  @!UPT UIADD3 URZ, UPT, UPT, URZ, URZ, URZ ;  /* 0x000000fffffff290 */ /* 0x000fe2000fffe0ff */
[----:B------:R-:W-:Y:S11]  /*6590*/  BRA.U !UP1, `(.L_x_97) ;  /* 0x0000000109407547 */ /* 0x000ff6000b800000 */
[----:B------:R-:W-:Y:S01]  /*65a0*/  UISETP.NE.U32.AND UP0, UPT, UR52, URZ, UPT ;  /* 0x000000ff3400728c */ /* 0x000fe2000bf05070 */
[----:B------:R-:W-:Y:S01]  /*65b0*/  R2UR UR6, R67 ;  /* 0x00000000430672ca */ /* 0x000fe200000e0000 */
[----:B------:R-:W2:Y:S01]  /*65c0*/  LDCU.64 UR8, c[0x0][0x358] ;  /* 0x00006b00ff0877ac */ /* 0x000ea20008000a00 */
[----:B------:R-:W-:Y:S02]  /*65d0*/  HFMA2 R53, -RZ, RZ, 0, 5.9604644775390625e-08 ;  /* 0x00000001ff357431 */ /* 0x000fe400000001ff */
[----:B-1----:R-:W-:Y:S01]  /*65e0*/  IMAD.MOV.U32 R0, RZ, RZ, 0x1 ;  /* 0x00000001ff007424 */ /* 0x002fe200078e00ff */
[----:B------:R-:W-:Y:S06]  /*65f0*/  UISETP.NE.AND.EX UP0, UPT, UR53, URZ, UPT, UP0 ;  /* 0x000000ff3500728c */ /* 0x000fec000bf05300 */
[----:B------:R-:W-:Y:S05]  /*6600*/  PLOP3.LUT P3, PT, PT, PT, UP0, 0x80, 0x8 ;  /* 0x000000000008781c */ /* 0x000fea0003f6f008 */
[----:B------:R-:W1:Y:S01]  /*6610*/  @UP0 LDCU.64 UR4, c[0x0][0x888] ;  /* 0x00011100ff0407ac */ /* 0x000e620008000a00 */
[----:B------:R-:W-:Y:S07]  /*6620*/  @UP0 UIMAD UR6, UR60, UR6, URZ ;  /* 0x000000063c0602a4 */ /* 0x000fee000f8e02ff */
[----:B------:R-:W-:Y:S01]  /*6630*/  @!P3 PRMT R53, R0, 0x7610, R53 ;  /* 0x000076100035b816 */ /* 0x000fe20000000035 */
[----:B-1----:R-:W-:Y:S06]  /*6640*/  @UP0 UIMAD.WIDE UR4, UR6, 0x4, UR4 ;  /* 0x00000004060408a5 */ /* 0x002fec000f8e0204 */
[----:B------:R-:W-:Y:S02]  /*6650*/  IMAD.U32 R2, RZ, RZ, UR4 ;  /* 0x00000004ff027e24 */ /* 0x000fe4000f8e00ff */
[----:B------:R-:W-:Y:S03]  /*6660*/  IMAD.U32 R3, RZ, RZ, UR5 ;  /* 0x00000005ff037e24 */ /* 0x000fe6000f8e00ff */
[----:B------:R-:W1:Y:S02]  /*6670*/  @!UP0 LDCU UR4, c[0x0][0x880] ;  /* 0x00011000ff0487ac */ /* 0x000e640008000800 */
[----:B--2--5:R2:W5:Y:S02]  /*6680*/  @P3 LDG.E R27, desc[UR8][R2.64] ;  /* 0x00000008021b3981 */ /* 0x024564000c1e1900 */
[----:B-12---:R-:W-:Y:S02]  /*6690*/  @!P3 MOV R27, UR4 ;  /* 0x00000004001bbc02 */ /* 0x006fe40008000f00 */
.L_x_97:
[----:B------:R-:W-:Y:S05]  /*66a0*/  @!P4 BRA `(.L_x_98) ;  /* 0x000000000024c947 */ /* 0x000fea0003800000 */
[----:B------:R-:W-:Y:S01]  /*66b0*/  ISETP.NE.U32.AND P3, PT, R48, RZ, PT ;  /* 0x000000ff3000720c */ /* 0x000fe20003f65070 */
[----:B------:R-:W2:Y:S03]  /*66c0*/  LDCU.64 UR4, c[0x0][0x358] ;  /* 0x00006b00ff0477ac */ /* 0x000ea60008000a00 */
[----:B------:R-:W-:Y:S11]  /*66d0*/  ISETP.NE.AND.EX P3, PT, R49, RZ, PT, P3 ;  /* 0x000000ff3100720c */ /* 0x000ff60003f65330 */
[----:B------:R-:W-:Y:S02]  /*66e0*/  @!UPT UIADD3 URZ, UPT, UPT, URZ, URZ, URZ ;  /* 0x000000fffffff290 */ /* 0x000fe4000fffe0ff */
[----:B------:R-:W3:Y:S01]  /*66f0*/  @P3 LDC.64 R2, c[0x0][0x8a8] ;  /* 0x00022a00ff023b82 */ /* 0x000ee20000000a00 */
[----:B-1----:R-:W-:Y:S04]  /*6700*/  @P3 IMAD R0, R50, UR60, RZ ;  /* 0x0000003c32003c24 */ /* 0x002fe8000f8e02ff */
[----:B---3--:R-:W-:Y:S05]  /*6710*/  @P3 IMAD.WIDE R2, R0, 0x4, R2 ;  /* 0x0000000400023825 */ /* 0x008fea00078e0202 */
[----:B--2--5:R2:W5:Y:S02]  /*6720*/  @P3 LDG.E R24, desc[UR4][R2.64] ;  /* 0x0000000402183981 */ /* 0x024564000c1e1900 */
[----:B--2---:R-:W3:Y:S02]  /*6730*/  @!P3 LDC R24, c[0x0][0x8a0] ;  /* 0x00022800ff18bb82 */ /* 0x004ee40000000800 */
.L_x_98:
[----:B-----5:R-:W-:Y:S01]  /*6740*/  FSETP.NEU.AND P3, PT, R27, RZ, PT ;  /* 0x000000ff1b00720b */ /* 0x020fe20003f6d000 */
[----:B------:R-:W-:Y:S01]  /*6750*/  IMAD.SHL.U32 R74, R52, 0x4, RZ ;  /* 0x00000004344a7824 */ /* 0x000fe200078e00ff */
[----:B------:R-:W-:Y:S01]  /*6760*/  SEL R4, RZ, 0xffffffff, P2 ;  /* 0xffffffffff047807 */ /* 0x000fe20001000000 */
[----:B------:R-:W-:Y:S01]  /*6770*/  BSSY B1, `(.L_x_99) ;  /* 0x0000044000017945 */ /* 0x000fe20003800000 */
[----:B------:R-:W-:Y:S01]  /*6780*/  @P1 LOP3.LUT P2, RZ, R53, 0xff, RZ, 0xc0, !PT ;  /* 0x000000ff35ff1812 */ /* 0x000fe2000784c0ff */
[----:B------:R-:W-:Y:S01]  /*6790*/  VIADD R70, R74, UR43 ;  /* 0x0000002b4a467c36 */ /* 0x000fe20008000000 */
[----:B-1----:R-:W-:Y:S01]  /*67a0*/  @P1 SEL R0, RZ, 0xffffffff, P3 ;  /* 0xffffffffff001807 */ /* 0x002fe20001800000 */
[----:B------:R-:W-:Y:S01]  /*67b0*/  IMAD.MOV.U32 R75, RZ, RZ, 0x1 ;  /* 0x00000001ff4b7424 */ /* 0x000fe200078e00ff */
[----:B------:R-:W-:Y:S01]  /*67c0*/  LOP3.LUT R62, R62, 0x1, RZ, 0x3c, !PT ;  /* 0x000000013e3e7812 */ /* 0x000fe200078e3cff */
[----:B------:R-:W-:Y:S01]  /*67d0*/  IMAD.MOV.U32 R73, RZ, RZ, RZ ;  /* 0x000000ffff497224 */ /* 0x000fe200078e00ff */
[----:B------:R-:W-:Y:S02]  /*67e0*/  @P0 SEL R0, R4, R0, !P2 ;  /* 0x0000000004000207 */ /* 0x000fe40005000000 */
[----:B------:R-:W-:Y:S02]  /*67f0*/  CS2R R38, SRZ ;  /* 0x0000000000267805 */ /* 0x000fe4000001ff00 */
[----:B------:R-:W-:Y:S02]  /*6800*/  LEA R26, R22, UR43, 0x3 ;  /* 0x0000002b161a7c11 */ /* 0x000fe4000f8e18ff */
[----:B------:R-:W-:Y:S02]  /*6810*/  CS2R R36, SRZ ;  /* 0x0000000000247805 */ /* 0x000fe4000001ff00 */
[----:B------:R-:W-:Y:S02]  /*6820*/  @P1 LOP3.LUT R0, R0, 0x1, RZ, 0xc0, !PT ;  /* 0x0000000100001812 */ /* 0x000fe400078ec0ff */
[----:B------:R-:W-:Y:S02]  /*6830*/  CS2R R34, SRZ ;  /* 0x0000000000227805 */ /* 0x000fe4000001ff00 */
[----:B------:R-:W-:Y:S02]  /*6840*/  SHF.L.U32 R2, R61, 0x1f, RZ ;  /* 0x0000001f3d027819 */ /* 0x000fe400000006ff */
[----:B------:R-:W-:Y:S02]  /*6850*/  CS2R R32, SRZ ;  /* 0x0000000000207805 */ /* 0x000fe4000001ff00 */
[----:B------:R-:W-:Y:S02]  /*6860*/  ISETP.NE.U32.OR P6, PT, R0, 0x1, !P1 ;  /* 0x000000010000780c */ /* 0x000fe40004fc5470 */
[----:B------:R-:W-:Y:S02]  /*6870*/  CS2R R42, SRZ ;  /* 0x00000000002a7805 */ /* 0x000fe4000001ff00 */
[----:B------:R-:W-:Y:S02]  /*6880*/  PLOP3.LUT P2, PT, PT, PT, UP1, 0x80, 0x8 ;  /* 0x000000000008781c */ /* 0x000fe40003f4f018 */
[----:B------:R-:W-:Y:S02]  /*6890*/  CS2R R40, SRZ ;  /* 0x0000000000287805 */ /* 0x000fe4000001ff00 */
[----:B------:R-:W-:Y:S02]  /*68a0*/  LEA.HI R25, R22, R22, RZ, 0x1 ;  /* 0x0000001616197211 */ /* 0x000fe400078f08ff */
[----:B------:R-:W-:Y:S02]  /*68b0*/  CS2R R46, SRZ ;  /* 0x00000000002e7805 */ /* 0x000fe4000001ff00 */
[----:B------:R-:W-:Y:S02]  /*68c0*/  LOP3.LUT P4, R58, R53, 0xff, RZ, 0xc0, !PT ;  /* 0x000000ff353a7812 */ /* 0x000fe4000788c0ff */
[----:B------:R-:W-:Y:S02]  /*68d0*/  CS2R R44, SRZ ;  /* 0x00000000002c7805 */ /* 0x000fe4000001ff00 */
[----:B------:R-:W-:Y:S01]  /*68e0*/  SEL R3, RZ, 0xffffffff, P3 ;  /* 0xffffffffff037807 */ /* 0x000fe20001800000 */
[----:B------:R-:W-:Y:S01]  /*68f0*/  VIADD R71, R70, 0x400 ;  /* 0x0000040046477836 */ /* 0x000fe20000000000 */
[----:B------:R-:W-:Y:S01]  /*6900*/  P2R R68, PR, RZ, 0x40 ;  /* 0x00000040ff447803 */ /* 0x000fe20000000000 */
[----:B------:R-:W-:Y:S01]  /*6910*/  IMAD.IADD R69, R63, 0x1, R70 ;  /* 0x000000013f457824 */ /* 0x000fe200078e0246 */
[----:B------:R-:W-:Y:S02]  /*6920*/  @P6 SHF.L.U32 R0, R62, 0x1f, RZ ;  /* 0x0000001f3e006819 */ /* 0x000fe400000006ff */
[----:B------:R-:W-:Y:S02]  /*6930*/  @P2 SEL R3, R4, R3, !P4 ;  /* 0x0000000304032207 */ /* 0x000fe40006000000 */
[----:B------:R1:W2:Y:S02]  /*6940*/  @P6 SYNCS.PHASECHK.TRANS64.TRYWAIT P1, [UR43+0x20], R0 ;  /* 0x00002000ff0065a7 */ /* 0x0002a4000802112b */
[----:B------:R-:W-:Y:S04]  /*6950*/  LOP3.LUT R3, R3, 0x1, RZ, 0xc0, !PT ;  /* 0x0000000103037812 */ /* 0x000fe800078ec0ff */
[----:B------:R-:W-:Y:S04]  /*6960*/  ISETP.NE.U32.AND P5, PT, R3, 0x1, PT ;  /* 0x000000010300780c */ /* 0x000fe80003fa5070 */
[----:B------:R-:W-:Y:S01]  /*6970*/  P2R R76, PR, RZ, 0x20 ;  /* 0x00000020ff4c7803 */ /* 0x000fe20000000000 */
[----:B------:R4:W3:Y:S01]  /*6980*/  SYNCS.PHASECHK.TRANS64.TRYWAIT P0, [R26+URZ+0x90], R2 ;  /* 0x000090021a0075a7 */ /* 0x0008e200080011ff */
[C---:B-1----:R-:W-:Y:S01]  /*6990*/  IMAD.SHL.U32 R0, R25.reuse, 0x40, RZ ;  /* 0x0000004019007824 */ /* 0x042fe200078e00ff */
[----:B------:R-:W-:Y:S04]  /*69a0*/  LOP3.LUT R25, R25, 0xffe, RZ, 0xc0, !PT ;  /* 0x00000ffe19197812 */ /* 0x000fe800078ec0ff */
[----:B------:R-:W-:Y:S01]  /*69b0*/  LOP3.LUT R0, R0, 0xffffff80, RZ, 0xc0, !PT ;  /* 0xffffff8000007812 */ /* 0x000fe200078ec0ff */
[----:B------:R-:W-:Y:S04]  /*69c0*/  IMAD.IADD R25, R22, 0x1, -R25 ;  /* 0x0000000116197824 */ /* 0x000fe800078e0a19 */
[----:B------:R-:W-:Y:S04]  /*69d0*/  IMAD.IADD R0, R23, 0x1, R0 ;  /* 0x0000000117007824 */ /* 0x000fe800078e0200 */
[----:B------:R-:W-:Y:S01]  /*69e0*/  IMAD R25, R25, 0x100000, R0 ;  /* 0x0010000019197824 */ /* 0x000fe200078e0200 */
[----:B--2---:R-:W-:Y:S01]  /*69f0*/  @P6 SEL R75, RZ, 0x1, !P1 ;  /* 0x00000001ff4b6807 */ /* 0x004fe20004800000 */
[----:B----4-:R-:W-:Y:S06]  /*6a00*/  @!P6 BRA `(.L_x_100) ;  /* 0x000000000068e947 */ /* 0x010fec0003800000 */
[C---:B------:R-:W-:Y:S01]  /*6a10*/  @P5 IMAD R5, R64.reuse, 0x4, R71 ;  /* 0x0000000440055824 */ /* 0x040fe200078e0247 */
[----:B------:R-:W-:Y:S01]  /*6a20*/  ISETP.NE.AND P1, PT, R75, RZ, PT ;  /* 0x000000ff4b00720c */ /* 0x000fe20003f25270 */
[----:B------:R-:W-:Y:S01]  /*6a30*/  @P5 IMAD R4, R64, 0x4, R70 ;  /* 0x0000000440045824 */ /* 0x000fe200078e0246 */
[----:B------:R-:W-:Y:S01]  /*6a40*/  BSSY B0, `(.L_x_101) ;  /* 0x000000e000007945 */ /* 0x000fe20003800000 */
[----:B------:R-:W-:Y:S01]  /*6a50*/  IMAD.MOV.U32 R38, RZ, RZ, RZ ;  /* 0x000000ffff267224 */ /* 0x000fe200078e00ff */
[----:B------:R-:W-:Y:S01]  /*6a60*/  CS2R R34, SRZ ;  /* 0x0000000000227805 */ /* 0x000fe2000001ff00 */
[----:B------:R-:W-:Y:S01]  /*6a70*/  @P5 IMAD.IADD R5, R63, 0x1, R5 ;  /* 0x000000013f055824 */ /* 0x000fe200078e0205 */
[----:B------:R-:W-:Y:S02]  /*6a80*/  CS2R R32, SRZ ;  /* 0x0000000000207805 */ /* 0x000fe4000001ff00 */
[----:B------:R-:W-:Y:S02]  /*6a90*/  CS2R R36, SRZ ;  /* 0x0000000000247805 */ /* 0x000fe4000001ff00 */
[----:B------:R-:W-:Y:S02]  /*6aa0*/  CS2R R46, SRZ ;  /* 0x00000000002e7805 */ /* 0x000fe4000001ff00 */
[----:B------:R-:W-:Y:S02]  /*6ab0*/  CS2R R44, SRZ ;  /* 0x00000000002c7805 */ /* 0x000fe4000001ff00 */
[----:B------:R-:W-:Y:S02]  /*6ac0*/  CS2R R42, SRZ ;  /* 0x00000000002a7805 */ /* 0x000fe4000001ff00 */
[----:B------:R-:W-:Y:S01]  /*6ad0*/  CS2R R40, SRZ ;  /* 0x0000000000287805 */ /* 0x000fe2000001ff00 */
[----:B------:R-:W-:Y:S06]  /*6ae0*/  @P1 BRA `(.L_x_102) ;  /* 0x00000000000c1947 */ /* 0x000fec0003800000 */
[----:B------:R-:W-:Y:S04]  /*6af0*/  SHF.L.U32 R3, R62, 0x1f, RZ ;  /* 0x0000001f3e037819 */ /* 0x000fe800000006ff */
[----:B------:R-:W1:Y:S02]  /*6b00*/  SYNCS.PHASECHK.TRANS64.TRYWAIT P1, [UR43+0x20], R3 ;  /* 0x00002003ff0075a7 */ /* 0x000e64000802112b */
[----:B-1----:R-:W-:Y:S05]  /*6b10*/  @!P1 BRA `(.L_x_103) ;  /* 0x0000003000689947 */ /* 0x002fea0003800000 */
.L_x_102:
[----:B------:R-:W-:Y:S05]  /*6b20*/  BSYNC B0 ;  /* 0x0000000000007941 */ /* 0x000fea0003800000 */
.L_x_101:
[----:B------:R-:W-:Y:S01]  /*6b30*/  ISETP.NE.AND P1, PT, R76, RZ, PT ;  /* 0x000000ff4c00720c */ /* 0x000fe20003f25270 */
[----:B------:R-:W-:Y:S11]  /*6b40*/  HFMA2 R73, -RZ, RZ, 0, 5.9604644775390625e-08 ;  /* 0x00000001ff497431 */ /* 0x000ff600000001ff */
[----:B------:R-:W-:Y:S01]  /*6b50*/  @!UPT UIADD3 URZ, UPT, UPT, URZ, URZ, URZ ;  /* 0x000000fffffff290 */ /* 0x000fe2000fffe0ff */
[----:B------:R-:W-:Y:S05]  /*6b60*/  @P1 WARPSYNC.ALL ;  /* 0x0000000000001948 */ /* 0x000fea0003800000 */
[----:B------:R2:W4:Y:S04]  /*6b70*/  @P1 LDSM.16.M88.4 R32, [R4+0x400] ;  /* 0x000400000420183b */ /* 0x0005280000000200 */
[----:B------:R2:W1:Y:S04]  /*6b80*/  @P1 LDSM.16.M88.4 R36, [R5] ;  /* 0x000000000524183b */ /* 0x0004680000000200 */
[----:B------:R2:W1:Y:S04]  /*6b90*/  @P1 LDSM.16.M88.4 R44, [R74+UR43+0x400] ;  /* 0x0004002b4a2c183b */ /* 0x0004680008000200 */
[----:B------:R2:W1:Y:S02]  /*6ba0*/  @P1 LDSM.16.M88.4 R40, [R69+0x400] ;  /* 0x000400004528183b */ /* 0x0004640000000200 */
.L_x_100:
[----:B------:R-:W-:Y:S05]  /*6bb0*/  BSYNC B1 ;  /* 0x0000000000017941 */ /* 0x000fea0003800000 */
.L_x_99:
[----:B-1----:R-:W-:Y:S04]  /*6bc0*/  SHF.R.U32.HI R0, RZ, 0x15, R25 ;  /* 0x00000015ff007819 */ /* 0x002fe80000011619 */
[----:B------:R-:W-:Y:S01]  /*6bd0*/  LOP3.LUT P1, RZ, R0, 0x3, R54, 0x48, !PT ;  /* 0x0000000300ff7812 */ /* 0x000fe20007824836 */
[----:B------:R-:W-:Y:S01]  /*6be0*/  @!UPT UIADD3 URZ, UPT, UPT, URZ, URZ, URZ ;  /* 0x000000fffffff290 */ /* 0x000fe2000fffe0ff */
[----:B---3--:R-:W-:Y:S11]  /*6bf0*/  @P0 BRA `(.L_x_104) ;  /* 0x0000000000080947 */ /* 0x008ff60003800000 */
[----:B------:R-:W1:Y:S02]  /*6c00*/  SYNCS.PHASECHK.TRANS64.TRYWAIT P0, [R26+URZ+0x90], R2 ;  /* 0x000090021a0075a7 */ /* 0x000e6400080011ff */
[----:B-1----:R-:W-:Y:S05]  /*6c10*/  @!P0 BRA `(.L_x_105) ;  /* 0x0000003000408947 */ /* 0x002fea0003800000 */
.L_x_104:
[----:B------:R-:W-:Y:S05]  /*6c20*/  @!P1 BRA `(.L_x_106) ;  /* 0x0000000000409947 */ /* 0x000fea0003800000 */
[----:B------:R-:W2:Y:S01]  /*6c30*/  LDCU.64 UR8, c[0x4][0x70] ;  /* 0x01000e00ff0877ac */ /* 0x000ea20008000a00 */
[----:B------:R-:W-:Y:S01]  /*6c40*/  MOV R3, 0x0 ;  /* 0x0000000000037802 */ /* 0x000fe20000000f00 */
[----:B------:R-:W-:Y:S02]  /*6c50*/  HFMA2 R12, -RZ, RZ, 0, 5.9604644775390625e-08 ;  /* 0x00000001ff0c7431 */ /* 0x000fe400000001ff */
[----:B------:R-:W-:Y:S02]  /*6c60*/  IMAD.MOV.U32 R8, RZ, RZ, 0x192 ;  /* 0x00000192ff087424 */ /* 0x000fe400078e00ff */
[----:B------:R-:W-:Y:S01]  /*6c70*/  IMAD.MOV.U32 R13, RZ, RZ, RZ ;  /* 0x000000ffff0d7224 */ /* 0x000fe200078e00ff */
[----:B------:R-:W3:Y:S01]  /*6c80*/  LDCU.64 UR6, c[0x4][0x78] ;  /* 0x01000f00ff0677ac */ /* 0x000ee20008000a00 */
[----:B-1----:R-:W1:Y:S01]  /*6c90*/  LDC.64 R2, c[0x4][R3] ;  /* 0x0100000003027b82 */ /* 0x002e620000000a00 */
[----:B------:R-:W5:Y:S01]  /*6ca0*/  LDCU.64 UR4, c[0x4][0x10] ;  /* 0x01000200ff0477ac */ /* 0x000f620008000a00 */
[----:B--2---:R-:W-:Y:S01]  /*6cb0*/  MOV R5, UR9 ;  /* 0x0000000900057c02 */ /* 0x004fe20008000f00 */
[----:B------:R-:W-:Y:S01]  /*6cc0*/  IMAD.U32 R4, RZ, RZ, UR8 ;  /* 0x00000008ff047e24 */ /* 0x000fe2000f8e00ff */
[----:B---3--:R-:W-:Y:S01]  /*6cd0*/  MOV R7, UR7 ;  /* 0x0000000700077c02 */ /* 0x008fe20008000f00 */
[----:B------:R-:W-:Y:S01]  /*6ce0*/  IMAD.U32 R6, RZ, RZ, UR6 ;  /* 0x00000006ff067e24 */ /* 0x000fe2000f8e00ff */
[----:B-----5:R-:W-:Y:S01]  /*6cf0*/  MOV R11, UR5 ;  /* 0x00000005000b7c02 */ /* 0x020fe20008000f00 */
[----:B------:R-:W-:Y:S02]  /*6d00*/  IMAD.U32 R10, RZ, RZ, UR4 ;  /* 0x00000004ff0a7e24 */ /* 0x000fe4000f8e00ff */
[----:B------:R-:W-:Y:S07]  /*6d10*/  LEPC R20, `(.L_x_106) ;  /* 0x000000001014794e */ /* 0x000fee0000000000 */
[----:B-1--4-:R-:W-:Y:S05]  /*6d20*/  CALL.ABS.NOINC R2 ;  /* 0x0000000002007343 */ /* 0x012fea0003c00000 */
.L_x_106:
[----:B------:R-:W-:Y:S01]  /*6d30*/  LOP3.LUT R20, R44, 0xffffe000, RZ, 0xc0, !PT ;  /* 0xffffe0002c147812 */ /* 0x000fe200078ec0ff */
[----:B------:R-:W-:Y:S05]  /*6d40*/  WARPSYNC.ALL ;  /* 0x0000000000007948 */ /* 0x000fea0003800000 */
[----:B------:R-:W-:Y:S01]  /*6d50*/  R2UR UR4, R25 ;  /* 0x00000000190472ca */ /* 0x000fe200000e0000 */
[----:B------:R-:W-:Y:S01]  /*6d60*/  IMAD.SHL.U32 R77, R64, 0x4, RZ ;  /* 0x00000004404d7824 */ /* 0x000fe200078e00ff */
[----:B------:R-:W-:Y:S01]  /*6d70*/  LOP3.LUT R21, R45, 0xffffe000, RZ, 0xc0, !PT ;  /* 0xffffe0002d157812 */ /* 0x000fe200078ec0ff */
[----:B------:R-:W-:Y:S01]  /*6d80*/  BSSY.RECONVERGENT B0, `(.L_x_107) ;  /* 0x0000059000007945 */ /* 0x000fe20003800200 */
[----:B------:R-:W-:Y:S02]  /*6d90*/  ISETP.NE.AND P0, PT, R65, RZ, PT ;  /* 0x000000ff4100720c */ /* 0x000fe40003f05270 */
[----:B------:R-:W-:Y:S05]  /*6da0*/  IADD3 R71, PT, PT, R71, R77, RZ ;  /* 0x0000004d47477210 */ /* 0x000fea0007ffe0ff */
[----:B------:R-:W-:Y:S02]  /*6db0*/  IMAD.IADD R72, R63, 0x1, R71 ;  /* 0x000000013f487824 */ /* 0x000fe400078e0247 */
[----:B--2---:R-:W2:Y:S02]  /*6dc0*/  LDTM.16dp128bit.x8 R4, tmem[UR4] ;  /* 0x00000004000479ee */ /* 0x004ea40008180000 */
[C---:B--2---:R-:W-:Y:S01]  /*6dd0*/  FMUL R0, R24.reuse, R4 ;  /* 0x0000000418007220 */ /* 0x044fe20000400000 */
[C---:B-1----:R-:W-:Y:S01]  /*6de0*/  FMUL R2, R24.reuse, R5 ;  /* 0x0000000518027220 */ /* 0x042fe20000400000 */
[C---:B------:R-:W-:Y:S01]  /*6df0*/  FMUL R3, R24.reuse, R6 ;  /* 0x0000000618037220 */ /* 0x040fe20000400000 */
[----:B------:R-:W-:Y:S01]  /*6e00*/  FMUL R4, R24, R8 ;  /* 0x0000000818047220 */ /* 0x000fe20000400000 */
[C---:B------:R-:W-:Y:S01]  /*6e10*/  FFMA R28, R27.reuse, R20, R0 ;  /* 0x000000141b1c7223 */ /* 0x040fe20000000000 */
[----:B------:R-:W-:Y:S01]  /*6e20*/  LOP3.LUT R0, R46, 0xffffe000, RZ, 0xc0, !PT ;  /* 0xffffe0002e007812 */ /* 0x000fe200078ec0ff */
[----:B------:R-:W-:Y:S01]  /*6e30*/  FFMA R29, R27, R21, R2 ;  /* 0x000000151b1d7223 */ /* 0x000fe20000000002 */
[----:B------:R-:W-:Y:S01]  /*6e40*/  LOP3.LUT R2, R47, 0xffffe000, RZ, 0xc0, !PT ;  /* 0xffffe0002f027812 */ /* 0x000fe200078ec0ff */
[C---:B------:R-:W-:Y:S01]  /*6e50*/  FMUL R5, R24.reuse, R9 ;  /* 0x0000000918057220 */ /* 0x040fe20000400000 */
[----:B------:R-:W-:Y:S01]  /*6e60*/  F2FP.TF32.F32.PACK_B R28, R28 ;  /* 0x0000001cff1c723e */ /* 0x000fe200024050ff */
[C---:B------:R-:W-:Y:S01]  /*6e70*/  FMUL R8, R24.reuse, R12 ;  /* 0x0000000c18087220 */ /* 0x040fe20000400000 */
[----:B------:R-:W-:Y:S01]  /*6e80*/  F2FP.TF32.F32.PACK_B R29, R29 ;  /* 0x0000001dff1d723e */ /* 0x000fe200024050ff */
[C---:B------:R-:W-:Y:S01]  /*6e90*/  FMUL R9, R24.reuse, R13 ;  /* 0x0000000d18097220 */ /* 0x040fe20000400000 */
[----:B------:R-:W-:Y:S01]  /*6ea0*/  FMUL R12, R24, R16 ;  /* 0x00000010180c7220 */ /* 0x000fe20000400000 */
[----:B------:R-:W-:Y:S01]  /*6eb0*/  LOP3.LUT R16, R40, 0xffffe000, RZ, 0xc0, !PT ;  /* 0xffffe00028107812 */ /* 0x000fe200078ec0ff */
[C---:B------:R-:W-:Y:S01]  /*6ec0*/  FMUL R7, R24.reuse, R7 ;  /* 0x0000000718077220 */ /* 0x040fe20000400000 */
[----:B------:R-:W-:Y:S01]  /*6ed0*/  FMUL R13, R24, R17 ;  /* 0x00000011180d7220 */ /* 0x000fe20000400000 */
[----:B------:R-:W-:Y:S01]  /*6ee0*/  LOP3.LUT R17, R41, 0xffffe000, RZ, 0xc0, !PT ;  /* 0xffffe00029117812 */ /* 0x000fe200078ec0ff */
[----:B------:R-:W-:Y:S01]  /*6ef0*/  FFMA R30, R27, R0, R3 ;  /* 0x000000001b1e7223 */ /* 0x000fe20000000003 */
[----:B------:R-:W-:Y:S01]  /*6f00*/  LOP3.LUT R0, R42, 0xffffe000, RZ, 0xc0, !PT ;  /* 0xffffe0002a007812 */ /* 0x000fe200078ec0ff */
[----:B------:R-:W-:Y:S01]  /*6f10*/  FMUL R6, R24, R10 ;  /* 0x0000000a18067220 */ /* 0x000fe20000400000 */
[----:B----4-:R-:W-:Y:S01]  /*6f20*/  LOP3.LUT R3, R33, 0xffffe000, RZ, 0xc0, !PT ;  /* 0xffffe00021037812 */ /* 0x010fe200078ec0ff */
[----:B------:R-:W-:Y:S01]  /*6f30*/  FFMA R31, R27, R2, R7 ;  /* 0x000000021b1f7223 */ /* 0x000fe20000000007 */
[----:B------:R-:W-:Y:S01]  /*6f40*/  LOP3.LUT R2, R43, 0xffffe000, RZ, 0xc0, !PT ;  /* 0xffffe0002b027812 */ /* 0x000fe200078ec0ff */
[C---:B------:R-:W-:Y:S01]  /*6f50*/  FFMA R4, R27.reuse, R16, R4 ;  /* 0x000000101b047223 */ /* 0x040fe20000000004 */
[----:B------:R-:W-:Y:S01]  /*6f60*/  LOP3.LUT R16, R34, 0xffffe000, RZ, 0xc0, !PT ;  /* 0xffffe00022107812 */ /* 0x000fe200078ec0ff */
[C---:B------:R-:W-:Y:S01]  /*6f70*/  FFMA R5, R27.reuse, R17, R5 ;  /* 0x000000111b057223 */ /* 0x040fe20000000005 */
[----:B------:R-:W-:Y:S01]  /*6f80*/  F2FP.TF32.F32.PACK_B R30, R30 ;  /* 0x0000001eff1e723e */ /* 0x000fe200024050ff */
[C---:B------:R-:W-:Y:S01]  /*6f90*/  FFMA R6, R27.reuse, R0, R6 ;  /* 0x000000001b067223 */ /* 0x040fe20000000006 */
[----:B------:R-:W-:Y:S01]  /*6fa0*/  LOP3.LUT R0, R32, 0xffffe000, RZ, 0xc0, !PT ;  /* 0xffffe00020007812 */ /* 0x000fe200078ec0ff */
[C---:B------:R-:W-:Y:S01]  /*6fb0*/  FMUL R11, R24.reuse, R11 ;  /* 0x0000000b180b7220 */ /* 0x040fe20000400000 */
[----:B------:R-:W-:Y:S01]  /*6fc0*/  F2FP.TF32.F32.PACK_B R31, R31 ;  /* 0x0000001fff1f723e */ /* 0x000fe200024050ff */
[----:B------:R-:W-:Y:S01]  /*6fd0*/  FMUL R10, R24, R14 ;  /* 0x0000000e180a7220 */ /* 0x000fe20000400000 */
[----:B------:R-:W-:Y:S01]  /*6fe0*/  F2FP.TF32.F32.PACK_B R4, R4 ;  /* 0x00000004ff04723e */ /* 0x000fe200024050ff */
[----:B------:R-:W-:Y:S01]  /*6ff0*/  FFMA R7, R27, R2, R11 ;  /* 0x000000021b077223 */ /* 0x000fe2000000000b */
[----:B------:R-:W-:Y:S01]  /*7000*/  LOP3.LUT R2, R35, 0xffffe000, RZ, 0xc0, !PT ;  /* 0xffffe00023027812 */ /* 0x000fe200078ec0ff */
[C---:B------:R-:W-:Y:S01]  /*7010*/  FFMA R8, R27.reuse, R0, R8 ;  /* 0x000000001b087223 */ /* 0x040fe20000000008 */
[----:B------:R-:W-:Y:S01]  /*7020*/  LOP3.LUT R0, R36, 0xffffe000, RZ, 0xc0, !PT ;  /* 0xffffe00024007812 */ /* 0x000fe200078ec0ff */
[----:B------:R1:W-:Y:S01]  /*7030*/  STSM.16.M88.4 [R70+0x400], R28 ;  /* 0x0004001c46007844 */ /* 0x0003e20000000200 */
[----:B------:R-:W-:Y:S01]  /*7040*/  F2FP.TF32.F32.PACK_B R5, R5 ;  /* 0x00000005ff05723e */ /* 0x000fe200024050ff */
[----:B------:R-:W-:Y:S01]  /*7050*/  FMUL R15, R24, R15 ;  /* 0x0000000f180f7220 */ /* 0x000fe20000400000 */
[----:B------:R-:W-:Y:S01]  /*7060*/  F2FP.TF32.F32.PACK_B R6, R6 ;  /* 0x00000006ff06723e */ /* 0x000fe200024050ff */
[C---:B------:R-:W-:Y:S01]  /*7070*/  FFMA R9, R27.reuse, R3, R9 ;  /* 0x000000031b097223 */ /* 0x040fe20000000009 */
[C---:B------:R-:W-:Y:S01]  /*7080*/  FFMA R10, R27.reuse, R16, R10 ;  /* 0x000000101b0a7223 */ /* 0x040fe2000000000a */
[----:B------:R-:W-:Y:S01]  /*7090*/  FFMA R11, R27, R2, R15 ;  /* 0x000000021b0b7223 */ /* 0x000fe2000000000f */
[----:B------:R-:W-:Y:S01]  /*70a0*/  LOP3.LUT R2, R37, 0xffffe000, RZ, 0xc0, !PT ;  /* 0xffffe00025027812 */ /* 0x000fe200078ec0ff */
[----:B------:R-:W-:Y:S01]  /*70b0*/  FFMA R12, R27, R0, R12 ;  /* 0x000000001b0c7223 */ /* 0x000fe2000000000c */
[----:B------:R-:W-:Y:S01]  /*70c0*/  LOP3.LUT R3, R38, 0xffffe000, RZ, 0xc0, !PT ;  /* 0xffffe00026037812 */ /* 0x000fe200078ec0ff */
[C---:B------:R-:W-:Y:S01]  /*70d0*/  FMUL R14, R24.reuse, R18 ;  /* 0x00000012180e7220 */ /* 0x040fe20000400000 */
[----:B------:R-:W-:Y:S01]  /*70e0*/  LOP3.LUT R0, R39, 0xffffe000, RZ, 0xc0, !PT ;  /* 0xffffe00027007812 */ /* 0x000fe200078ec0ff */
[----:B------:R-:W-:Y:S01]  /*70f0*/  FMUL R19, R24, R19 ;  /* 0x0000001318137220 */ /* 0x000fe20000400000 */
[----:B------:R-:W-:Y:S01]  /*7100*/  F2FP.TF32.F32.PACK_B R7, R7 ;  /* 0x00000007ff07723e */ /* 0x000fe200024050ff */
[C---:B------:R-:W-:Y:S01]  /*7110*/  FFMA R13, R27.reuse, R2, R13 ;  /* 0x000000021b0d7223 */ /* 0x040fe2000000000d */
[C---:B------:R-:W-:Y:S01]  /*7120*/  FFMA R14, R27.reuse, R3, R14 ;  /* 0x000000031b0e7223 */ /* 0x040fe2000000000e */
[----:B------:R-:W-:Y:S01]  /*7130*/  FFMA R15, R27, R0, R19 ;  /* 0x000000001b0f7223 */ /* 0x000fe20000000013 */
[----:B------:R-:W-:Y:S01]  /*7140*/  F2FP.TF32.F32.PACK_B R8, R8 ;  /* 0x00000008ff08723e */ /* 0x000fe200024050ff */
[----:B------:R1:W-:Y:S01]  /*7150*/  STSM.16.M88.4 [R69+0x400], R4 ;  /* 0x0004000445007844 */ /* 0x0003e20000000200 */
[----:B------:R-:W-:Y:S02]  /*7160*/  F2FP.TF32.F32.PACK_B R9, R9 ;  /* 0x00000009ff09723e */ /* 0x000fe400024050ff */
[----:B------:R-:W-:Y:S02]  /*7170*/  F2FP.TF32.F32.PACK_B R10, R10 ;  /* 0x0000000aff0a723e */ /* 0x000fe400024050ff */
[----:B------:R-:W-:Y:S02]  /*7180*/  F2FP.TF32.F32.PACK_B R11, R11 ;  /* 0x0000000bff0b723e */ /* 0x000fe400024050ff */
[----:B------:R-:W-:Y:S02]  /*7190*/  F2FP.TF32.F32.PACK_B R12, R12 ;  /* 0x0000000cff0c723e */ /* 0x000fe400024050ff */
[----:B------:R-:W-:Y:S01]  /*71a0*/  F2FP.TF32.F32.PACK_B R13, R13 ;  /* 0x0000000dff0d723e */ /* 0x000fe200024050ff */
[----:B------:R1:W-:Y:S01]  /*71b0*/  STSM.16.M88.4 [R71], R8 ;  /* 0x0000000847007844 */ /* 0x0003e20000000200 */
[----:B------:R-:W-:Y:S02]  /*71c0*/  F2FP.TF32.F32.PACK_B R14, R14 ;  /* 0x0000000eff0e723e */ /* 0x000fe400024050ff */
[----:B------:R-:W-:Y:S05]  /*71d0*/  F2FP.TF32.F32.PACK_B R15, R15 ;  /* 0x0000000fff0f723e */ /* 0x000fea00024050ff */
[----:B------:R1:W-:Y:S01]  /*71e0*/  STSM.16.M88.4 [R72], R12 ;  /* 0x0000000c48007844 */ /* 0x0003e20000000200 */
[----:B------:R-:W-:Y:S01]  /*71f0*/  @!PT LDS RZ, [RZ] ;  /* 0x00000000fffff984 */ /* 0x000fe20000000800 */
[----:B------:R-:W-:Y:S01]  /*7200*/  @!PT LDS RZ, [RZ] ;  /* 0x00000000fffff984 */ /* 0x000fe20000000800 */
[----:B------:R-:W-:Y:S01]  /*7210*/  @!PT LDS RZ, [RZ] ;  /* 0x00000000fffff984 */ /* 0x000fe20000000800 */
[----:B------:R-:W-:Y:S01]  /*7220*/  @!PT LDS RZ, [RZ] ;  /* 0x00000000fffff984 */ /* 0x000fe20000000800 */
[----:B------:R2:W-:Y:S07]  /*7230*/  MEMBAR.ALL.CTA ;  /* 0x0000000000007992 */ /* 0x0005ee0000008000 */
[----:B--2---:R-:W2:Y:S02]  /*7240*/  FENCE.VIEW.ASYNC.S ;  /* 0x00000000000073c6 */ /* 0x004ea40000000000 */
[----:B--2---:R-:W-:Y:S06]  /*7250*/  BAR.SYNC.DEFER_BLOCKING 0x1, 0x80 ;  /* 0x0042000000007b1d */ /* 0x004fec0000010000 */
[----:B------:R-:W-:Y:S05]  /*7260*/  @P0 BRA `(.L_x_108) ;  /* 0x0000000000280947 */ /* 0x000fea0003800000 */
[----:B------:R-:W2:Y:S01]  /*7270*/  LDCU.64 UR6, c[0x0][0x348] ;  /* 0x00006900ff0677ac */ /* 0x000ea20008000a00 */
[----:B------:R-:W-:Y:S01]  /*7280*/  UIADD3 UR4, UPT, UPT, UR43, 0x400, URZ ;  /* 0x000004002b047890 */ /* 0x000fe2000fffe0ff */
[----:B------:R-:W-:Y:S05]  /*7290*/  UMOV UR51, UR60 ;  /* 0x0000003c00337c82 */ /* 0x000fea0008000000 */
[----:B------:R-:W-:Y:S04]  /*72a0*/  MOV R57, UR4 ;  /* 0x0000000400397c02 */ /* 0x000fe80008000f00 */
[----:B------:R-:W-:Y:S01]  /*72b0*/  R2UR UR48, R57 ;  /* 0x00000000393072ca */ /* 0x000fe200000e0000 */
[----:B--2---:R-:W-:Y:S04]  /*72c0*/  UIADD3 UR4, UP0, UPT, UR6, 0x680, URZ ;  /* 0x0000068006047890 */ /* 0x004fe8000ff1e0ff */
[----:B------:R-:W-:Y:S09]  /*72d0*/  UIADD3.X UR5, UPT, UPT, URZ, UR7, URZ, UP0, !UPT ;  /* 0x00000007ff057290 */ /* 0x000ff200087fe4ff */
[----:B------:R2:W-:Y:S01]  /*72e0*/  UTMASTG.3D [UR48], [UR4] ;  /* 0x00000030040073b5 */ /* 0x0005e20008010000 */
[----:B------:R0:W-:Y:S01]  /*72f0*/  UTMACMDFLUSH ;  /* 0x00000000000079b7 */ /* 0x0001e20000000000 */
[----:B--2---:R-:W-:Y:S04]  /*7300*/  DEPBAR.LE SB0, 0x1 ;  /* 0x000080400000791a */ /* 0x004fe80000000000 */
.L_x_108:
[----:B------:R-:W-:Y:S05]  /*7310*/  BSYNC.RECONVERGENT B0 ;  /* 0x0000000000007941 */ /* 0x000fea0003800200 */
.L_x_107:
[----:B------:R-:W-:Y:S01]  /*7320*/  BAR.SYNC.DEFER_BLOCKING 0x1, 0x80 ;  /* 0x0042000000007b1d */ /* 0x000fe20000010000 */
[----:B------:R-:W-:Y:S01]  /*7330*/  ISETP.NE.AND P1, PT, R68, RZ, PT ;  /* 0x000000ff4400720c */ /* 0x000fe20003f25270 */
[----:B------:R-:W-:Y:S01]  /*7340*/  UISETP.NE.AND UP0, UPT, UR46, URZ, UPT ;  /* 0x000000ff2e00728c */ /* 0x000fe2000bf05270 */
[----:B------:R-:W-:Y:S11]  /*7350*/  LEA R2, R73, UR43, 0x3 ;  /* 0x0000002b49027c11 */ /* 0x000ff6000f8e18ff */
[----:B------:R-:W-:Y:S01]  /*7360*/  @P1 SHF.L.U32 R3, R62, 0x1f, RZ ;  /* 0x0000001f3e031819 */ /* 0x000fe200000006ff */
[----:B------:R-:W-:Y:S06]  /*7370*/  BRA.U !UP0, `(.L_x_109) ;  /* 0x0000000108247547 */ /* 0x000fec000b800000 */
[----:B-1----:R-:W-:Y:S01]  /*7380*/  IMAD.U32 R4, RZ, RZ, UR45 ;  /* 0x0000002dff047e24 */ /* 0x002fe2000f8e00ff */
[----:B------:R-:W-:Y:S01]  /*7390*/  MOV R0, UR54 ;  /* 0x0000003600007c02 */ /* 0x000fe20008000f00 */
[----:B------:R-:W-:Y:S03]  /*73a0*/  UIADD3 UR4, UPT, UPT, UR45, 0x1, URZ ;  /* 0x000000012d047890 */ /* 0x000fe6000fffe0ff */
[----:B------:R-:W-:Y:S01]  /*73b0*/  @P1 LEA R4, R4, UR43, 0x3 ;  /* 0x0000002b04041c11 */ /* 0x000fe2000f8e18ff */
[----:B------:R-:W-:Y:S04]  /*73c0*/  UISETP.NE.AND UP0, UPT, UR4, 0x4, UPT ;  /* 0x000000040400788c */ /* 0x000fe8000bf05270 */
[----:B------:R-:W-:Y:S01]  /*73d0*/  @P1 VIADD R4, R4, 0x40 ;  /* 0x0000004004041836 */ /* 0x000fe20000000000 */
[----:B------:R-:W-:Y:S04]  /*73e0*/  USEL UR45, UR4, URZ, UP0 ;  /* 0x000000ff042d7287 */ /* 0x000fe80008000000 */
[----:B------:R-:W-:Y:S04]  /*73f0*/  @P1 PRMT R0, R0, 0x654, R4 ;  /* 0x0000065400001816 */ /* 0x000fe80000000004 */
[----:B------:R2:W-:Y:S04]  /*7400*/  @P1 SYNCS.ARRIVE.TRANS64.RED.A1T0 RZ, [R0+URZ], RZ ;  /* 0x000000ff00ff19a7 */ /* 0x0005e800081004ff */
.L_x_109:
[----:B------:R-:W3:Y:S01]  /*7410*/  @P1 SYNCS.PHASECHK.TRANS64.TRYWAIT P0, [R2+URZ+0x20], R3 ;  /* 0x00002003020015a7 */ /* 0x000ee200080011ff */
[----:B------:R-:W-:Y:S01]  /*7420*/  BSSY B1, `(.L_x_110) ;  /* 0x0000017000017945 */ /* 0x000fe20003800000 */
[----:B---3--:R-:W-:Y:S03]  /*7430*/  @P1 SEL R75, RZ, 0x1, !P0 ;  /* 0x00000001ff4b1807 */ /* 0x008fe60004000000 */
[----:B------:R-:W-:Y:S05]  /*7440*/  @!P1 BRA `(.L_x_111) ;  /* 0x0000000000509947 */ /* 0x000fea0003800000 */
[----:B------:R-:W-:Y:S01]  /*7450*/  ISETP.NE.AND P1, PT, R76, RZ, PT ;  /* 0x000000ff4c00720c */ /* 0x000fe20003f25270 */
[----:B------:R-:W-:Y:S01]  /*7460*/  BSSY B0, `(.L_x_112) ;  /* 0x000000a000007945 */ /* 0x000fe20003800000 */
[----:B------:R-:W-:Y:S11]  /*7470*/  ISETP.NE.AND P0, PT, R75, RZ, PT ;  /* 0x000000ff4b00720c */ /* 0x000ff60003f05270 */
[----:B-1----:R-:W-:Y:S04]  /*7480*/  @P1 IMAD R5, R73, 0x2000, R74 ;  /* 0x0000200049051824 */ /* 0x002fe800078e024a */
[----:B------:R-:W-:Y:S05]  /*7490*/  @P1 VIADD R4, R5, UR43 ;  /* 0x0000002b05041c36 */ /* 0x000fea0008000000 */
[----:B------:R-:W-:Y:S01]  /*74a0*/  @P1 IADD3 R3, PT, PT, R77, R4, RZ ;  /* 0x000000044d031210 */ /* 0x000fe20007ffe0ff */
[----:B------:R-:W-:Y:S01]  /*74b0*/  @P1 IMAD.IADD R4, R63, 0x1, R4 ;  /* 0x000000013f041824 */ /* 0x000fe200078e0204 */
[----:B------:R-:W-:Y:S06]  /*74c0*/  @P0 BRA `(.L_x_113) ;  /* 0x00000000000c0947 */ /* 0x000fec0003800000 */
[----:B--2---:R-:W-:Y:S04]  /*74d0*/  SHF.L.U32 R0, R62, 0x1f, RZ ;  /* 0x0000001f3e007819 */ /* 0x004fe800000006ff */
[----:B------:R-:W1:Y:S02]  /*74e0*/  SYNCS.PHASECHK.TRANS64.TRYWAIT P0, [R2+URZ+0x20], R0 ;  /* 0x00002000020075a7 */ /* 0x000e6400080011ff */
[----:B-1----:R-:W-:Y:S05]  /*74f0*/  @!P0 BRA `(.L_x_114) ;  /* 0x00000028001c8947 */ /* 0x002fea0003800000 */
.L_x_113:
[----:B------:R-:W-:Y:S05]  /*7500*/  BSYNC B0 ;  /* 0x0000000000007941 */ /* 0x000fea0003800000 */
.L_x_112:
[----:B------:R-:W-:Y:S02]  /*7510*/  ISETP.NE.AND P0, PT, R76, RZ, PT ;  /* 0x000000ff4c00720c */ /* 0x000fe40003f05270 */
[----:B------:R-:W-:Y:S11]  /*7520*/  IADD3 R73, PT, PT, R73, 0x1, RZ ;  /* 0x0000000149497810 */ /* 0x000ff60007ffe0ff */
[----:B-12---:R-:W-:Y:S01]  /*7530*/  @P0 IMAD.IADD R0, R63, 0x1, R3 ;  /* 0x000000013f000824 */ /* 0x006fe200078e0203 */
[----:B------:R-:W-:Y:S05]  /*7540*/  @P0 WARPSYNC.ALL ;  /* 0x0000000000000948 */ /* 0x000fea0003800000 */
[----:B------:R3:W4:Y:S04]  /*7550*/  @P0 LDSM.16.M88.4 R44, [R5+UR43+0x400] ;  /* 0x0004002b052c083b */ /* 0x0007280008000200 */
[----:B------:R3:W1:Y:S04]  /*7560*/  @P0 LDSM.16.M88.4 R40, [R4+0x400] ;  /* 0x000400000428083b */ /* 0x0006680000000200 */
[----:B------:R3:W2:Y:S04]  /*7570*/  @P0 LDSM.16.M88.4 R32, [R3+0x400] ;  /* 0x000400000320083b */ /* 0x0006a80000000200 */
[----:B------:R3:W1:Y:S02]  /*7580*/  @P0 LDSM.16.M88.4 R36, [R0+0x400] ;  /* 0x000400000024083b */ /* 0x0006640000000200 */
.L_x_111:
[----:B------:R-:W-:Y:S05]  /*7590*/  BSYNC B1 ;  /* 0x0000000000017941 */ /* 0x000fea0003800000 */
.L_x_110:
[----:B--23--:R-:W-:Y:S05]  /*75a0*/  VIADD R0, R25, 0x20 ;  /* 0x0000002019007836 */ /* 0x00cfea0000000000 */
[----:B------:R-:W-:Y:S04]  /*75b0*/  SHF.R.U32.HI R0, RZ, 0x15, R0 ;  /* 0x00000015ff007819 */ /* 0x000fe80000011600 */
[----:B------:R-:W-:Y:S11]  /*75c0*/  LOP3.LUT P0, RZ, R0, 0x3, R54, 0x48, !PT ;  /* 0x0000000300ff7812 */ /* 0x000ff60007804836 */
[----:B------:R-:W-:Y:S02]  /*75d0*/  @!UPT UIADD3 URZ, UPT, UPT, URZ, URZ, URZ ;  /* 0x000000fffffff290 */ /* 0x000fe4000fffe0ff */
[----:B------:R-:W-:Y:S05]  /*75e0*/  @!P0 BRA `(.L_x_115) ;  /* 0x0000000000408947 */ /* 0x000fea0003800000 */
[----:B------:R-:W2:Y:S01]  /*75f0*/  LDCU.64 UR8, c[0x4][0x70] ;  /* 0x01000e00ff0877ac */ /* 0x000ea20008000a00 */
[----:B------:R-:W-:Y:S01]  /*7600*/  MOV R3, 0x0 ;  /* 0x0000000000037802 */ /* 0x000fe20000000f00 */
[----:B-1----:R-:W-:Y:S02]  /*7610*/  HFMA2 R12, -RZ, RZ, 0, 5.9604644775390625e-08 ;  /* 0x00000001ff0c7431 */ /* 0x002fe400000001ff */
[----:B------:R-:W-:Y:S02]  /*7620*/  IMAD.MOV.U32 R8, RZ, RZ, 0x192 ;  /* 0x00000192ff087424 */ /* 0x000fe400078e00ff */
[----:B------:R-:W-:Y:S01]  /*7630*/  IMAD.MOV.U32 R13, RZ, RZ, RZ ;  /* 0x000000ffff0d7224 */ /* 0x000fe200078e00ff */
[----:B------:R-:W1:Y:S01]  /*7640*/  LDCU.64 UR6, c[0x4][0x78] ;  /* 0x01000f00ff0677ac */ /* 0x000e620008000a00 */
[----:B------:R-:W3:Y:S01]  /*7650*/  LDC.64 R2, c[0x4][R3] ;  /* 0x0100000003027b82 */ /* 0x000ee20000000a00 */
[----:B------:R-:W5:Y:S01]  /*7660*/  LDCU.64 UR4, c[0x4][0x10] ;  /* 0x01000200ff0477ac */ /* 0x000f620008000a00 */
[----:B--2---:R-:W-:Y:S01]  /*7670*/  MOV R5, UR9 ;  /* 0x0000000900057c02 */ /* 0x004fe20008000f00 */
[----:B------:R-:W-:Y:S01]  /*7680*/  IMAD.U32 R4, RZ, RZ, UR8 ;  /* 0x00000008ff047e24 */ /* 0x000fe2000f8e00ff */
[----:B-1----:R-:W-:Y:S01]  /*7690*/  MOV R7, UR7 ;  /* 0x0000000700077c02 */ /* 0x002fe20008000f00 */
[----:B------:R-:W-:Y:S01]  /*76a0*/  IMAD.U32 R6, RZ, RZ, UR6 ;  /* 0x00000006ff067e24 */ /* 0x000fe2000f8e00ff */
[----:B-----5:R-:W-:Y:S01]  /*76b0*/  MOV R11, UR5 ;  /* 0x00000005000b7c02 */ /* 0x020fe20008000f00 */
[----:B------:R-:W-:Y:S02]  /*76c0*/  IMAD.U32 R10, RZ, RZ, UR4 ;  /* 0x00000004ff0a7e24 */ /* 0x000fe4000f8e00ff */
[----:B------:R-:W-:Y:S07]  /*76d0*/  LEPC R20, `(.L_x_115) ;  /* 0x000000001014794e */ /* 0x000fee0000000000 */
[----:B---34-:R-:W-:Y:S05]  /*76e0*/  CALL.ABS.NOINC R2 ;  /* 0x0000000002007343 */ /* 0x018fea0003c00000 */
.L_x_115:
[----:B------:R-:W-:Y:S01]  /*76f0*/  ISETP.NE.AND P6, PT, R68, RZ, PT ;  /* 0x000000ff4400720c */ /* 0x000fe20003fc5270 */
[----:B------:R-:W-:Y:S05]  /*7700*/  WARPSYNC.ALL ;  /* 0x0000000000007948 */ /* 0x000fea0003800000 */
[----:B------:R-:W-:Y:S01]  /*7710*/  R2UR UR4, R25 ;  /* 0x00000000190472ca */ /* 0x000fe200000e0000 */
[----:B------:R-:W-:Y:S01]  /*7720*/  IMAD.U32 R0, RZ, RZ, UR45 ;  /* 0x0000002dff007e24 */ /* 0x000fe2000f8e00ff */
[----:B----4-:R-:W-:Y:S01]  /*7730*/  LOP3.LUT R20, R44, 0xffffe000, RZ, 0xc0, !PT ;  /* 0xffffe0002c147812 */ /* 0x010fe200078ec0ff */
[----:B------:R-:W-:Y:S01]  /*7740*/  IMAD.U32 R21, RZ, RZ, UR54 ;  /* 0x00000036ff157e24 */ /* 0x000fe2000f8e00ff */
[----:B------:R-:W-:Y:S01]  /*7750*/  ISETP.NE.AND P0, PT, R65, RZ, PT ;  /* 0x000000ff4100720c */ /* 0x000fe20003f05270 */
[----:B------:R-:W-:Y:S02]  /*7760*/  BSSY.RECONVERGENT B0, `(.L_x_116) ;  /* 0x000005c000007945 */ /* 0x000fe40003800200 */
[----:B------:R-:W-:Y:S05]  /*7770*/  @P6 LEA R0, R0, UR43, 0x3 ;  /* 0x0000002b00006c11 */ /* 0x000fea000f8e18ff */
[----:B------:R-:W-:Y:S01]  /*7780*/  @P6 VIADD R0, R0, 0x40 ;  /* 0x0000004000006836 */ /* 0x000fe20000000000 */
[----:B-1----:R-:W1:Y:S04]  /*7790*/  LDTM.16dp128bit.x8 R4, tmem[UR4+0x20] ;  /* 0x00002004000479ee */ /* 0x002e680008180000 */
[----:B------:R-:W-:Y:S01]  /*77a0*/  @P6 PRMT R21, R21, 0x654, R0 ;  /* 0x0000065415156816 */ /* 0x000fe20000000000 */
[C---:B-1----:R-:W-:Y:S01]  /*77b0*/  FMUL R0, R24.reuse, R4 ;  /* 0x0000000418007220 */ /* 0x042fe20000400000 */
[C---:B------:R-:W-:Y:S01]  /*77c0*/  FMUL R4, R24.reuse, R8 ;  /* 0x0000000818047220 */ /* 0x040fe20000400000 */
[C---:B------:R-:W-:Y:S01]  /*77d0*/  FMUL R8, R24.reuse, R12 ;  /* 0x0000000c18087220 */ /* 0x040fe20000400000 */
[C---:B------:R-:W-:Y:S01]  /*77e0*/  FMUL R12, R24.reuse, R16 ;  /* 0x00000010180c7220 */ /* 0x040fe20000400000 */
[----:B------:R-:W-:Y:S01]  /*77f0*/  LOP3.LUT R16, R45, 0xffffe000, RZ, 0xc0, !PT ;  /* 0xffffe0002d107812 */ /* 0x000fe200078ec0ff */
[C---:B------:R-:W-:Y:S01]  /*7800*/  FMUL R2, R24.reuse, R5 ;  /* 0x0000000518027220 */ /* 0x040fe20000400000 */
[C---:B------:R-:W-:Y:S01]  /*7810*/  FMUL R3, R24.reuse, R6 ;  /* 0x0000000618037220 */ /* 0x040fe20000400000 */
[----:B------:R-:W-:Y:S01]  /*7820*/  FMUL R5, R24, R9 ;  /* 0x0000000918057220 */ /* 0x000fe20000400000 */
[----:B------:R-:W-:Y:S01]  /*7830*/  FFMA R28, R27, R20, R0 ;  /* 0x000000141b1c7223 */ /* 0x000fe20000000000 */
[----:B------:R-:W-:Y:S01]  /*7840*/  LOP3.LUT R0, R46, 0xffffe000, RZ, 0xc0, !PT ;  /* 0xffffe0002e007812 */ /* 0x000fe200078ec0ff */
[C---:B------:R-:W-:Y:S01]  /*7850*/  FMUL R6, R24.reuse, R10 ;  /* 0x0000000a18067220 */ /* 0x040fe20000400000 */
[C---:B------:R-:W-:Y:S01]  /*7860*/  FMUL R9, R24.reuse, R13 ;  /* 0x0000000d18097220 */ /* 0x040fe20000400000 */
[C---:B------:R-:W-:Y:S01]  /*7870*/  FMUL R10, R24.reuse, R14 ;  /* 0x0000000e180a7220 */ /* 0x040fe20000400000 */
[----:B------:R-:W-:Y:S01]  /*7880*/  F2FP.TF32.F32.PACK_B R28, R28 ;  /* 0x0000001cff1c723e */ /* 0x000fe200024050ff */
[C---:B------:R-:W-:Y:S01]  /*7890*/  FMUL R13, R24.reuse, R17 ;  /* 0x00000011180d7220 */ /* 0x040fe20000400000 */
[----:B------:R-:W-:Y:S01]  /*78a0*/  LOP3.LUT R17, R47, 0xffffe000, RZ, 0xc0, !PT ;  /* 0xffffe0002f117812 */ /* 0x000fe200078ec0ff */
[----:B------:R-:W-:Y:S01]  /*78b0*/  FMUL R14, R24, R18 ;  /* 0x00000012180e7220 */ /* 0x000fe20000400000 */
[----:B------:R-:W-:Y:S01]  /*78c0*/  LOP3.LUT R18, R40, 0xffffe000, RZ, 0xc0, !PT ;  /* 0xffffe00028127812 */ /* 0x000fe200078ec0ff */
[----:B------:R-:W-:Y:S01]  /*78d0*/  FFMA R29, R27, R16, R2 ;  /* 0x000000101b1d7223 */ /* 0x000fe20000000002 */
[----:B------:R-:W-:Y:S01]  /*78e0*/  LOP3.LUT R2, R41, 0xffffe000, RZ, 0xc0, !PT ;  /* 0xffffe00029027812 */ /* 0x000fe200078ec0ff */
[----:B------:R-:W-:Y:S01]  /*78f0*/  FMUL R7, R24, R7 ;  /* 0x0000000718077220 */ /* 0x000fe20000400000 */
[----:B------:R-:W-:Y:S01]  /*7900*/  LOP3.LUT R16, R33, 0xffffe000, RZ, 0xc0, !PT ;  /* 0xffffe00021107812 */ /* 0x000fe200078ec0ff */
[C---:B------:R-:W-:Y:S01]  /*7910*/  FFMA R30, R27.reuse, R0, R3 ;  /* 0x000000001b1e7223 */ /* 0x040fe20000000003 */
[----:B------:R-:W-:Y:S01]  /*7920*/  LOP3.LUT R0, R42, 0xffffe000, RZ, 0xc0, !PT ;  /* 0xffffe0002a007812 */ /* 0x000fe200078ec0ff */
[C---:B------:R-:W-:Y:S01]  /*7930*/  FFMA R31, R27.reuse, R17, R7 ;  /* 0x000000111b1f7223 */ /* 0x040fe20000000007 */
[----:B------:R-:W-:Y:S01]  /*7940*/  LOP3.LUT R3, R32, 0xffffe000, RZ, 0xc0, !PT ;  /* 0xffffe00020037812 */ /* 0x000fe200078ec0ff */
[C---:B------:R-:W-:Y:S01]  /*7950*/  FFMA R4, R27.reuse, R18, R4 ;  /* 0x000000121b047223 */ /* 0x040fe20000000004 */
[----:B------:R-:W-:Y:S01]  /*7960*/  F2FP.TF32.F32.PACK_B R29, R29 ;  /* 0x0000001dff1d723e */ /* 0x000fe200024050ff */
[----:B------:R-:W-:Y:S01]  /*7970*/  FFMA R5, R27, R2, R5 ;  /* 0x000000021b057223 */ /* 0x000fe20000000005 */
[----:B------:R-:W-:Y:S01]  /*7980*/  LOP3.LUT R2, R43, 0xffffe000, RZ, 0xc0, !PT ;  /* 0xffffe0002b027812 */ /* 0x000fe200078ec0ff */
[----:B------:R-:W-:Y:S01]  /*7990*/  FMUL R11, R24, R11 ;  /* 0x0000000b180b7220 */ /* 0x000fe20000400000 */
[----:B------:R-:W-:Y:S01]  /*79a0*/  F2FP.TF32.F32.PACK_B R30, R30 ;  /* 0x0000001eff1e723e */ /* 0x000fe200024050ff */
[C---:B------:R-:W-:Y:S01]  /*79b0*/  FFMA R6, R27.reuse, R0, R6 ;  /* 0x000000001b067223 */ /* 0x040fe20000000006 */
[----:B------:R-:W-:Y:S01]  /*79c0*/  LOP3.LUT R0, R34, 0xffffe000, RZ, 0xc0, !PT ;  /* 0xffffe00022007812 */ /* 0x000fe200078ec0ff */
[----:B------:R-:W-:Y:S01]  /*79d0*/  FFMA R7, R27, R2, R11 ;  /* 0x000000021b077223 */ /* 0x000fe2000000000b */
[----:B------:R-:W-:Y:S01]  /*79e0*/  LOP3.LUT R2, R35, 0xffffe000, RZ, 0xc0, !PT ;  /* 0xffffe00023027812 */ /* 0x000fe200078ec0ff */
[----:B------:R-:W-:Y:S01]  /*79f0*/  FFMA R8, R27, R3, R8 ;  /* 0x000000031b087223 */ /* 0x000fe20000000008 */
[----:B------:R-:W-:Y:S01]  /*7a00*/  LOP3.LUT R3, R37, 0xffffe000, RZ, 0xc0, !PT ;  /* 0xffffe00025037812 */ /* 0x000fe200078ec0ff */
[C---:B------:R-:W-:Y:S01]  /*7a10*/  FFMA R9, R27.reuse, R16, R9 ;  /* 0x000000101b097223 */ /* 0x040fe20000000009 */
[----:B------:R-:W-:Y:S01]  /*7a20*/  F2FP.TF32.F32.PACK_B R31, R31 ;  /* 0x0000001fff1f723e */ /* 0x000fe200024050ff */
[----:B------:R-:W-:Y:S01]  /*7a30*/  FMUL R15, R24, R15 ;  /* 0x0000000f180f7220 */ /* 0x000fe20000400000 */
[----:B------:R-:W-:Y:S01]  /*7a40*/  LOP3.LUT R16, R38, 0xffffe000, RZ, 0xc0, !PT ;  /* 0xffffe00026107812 */ /* 0x000fe200078ec0ff */
[C---:B------:R-:W-:Y:S01]  /*7a50*/  FFMA R10, R27.reuse, R0, R10 ;  /* 0x000000001b0a7223 */ /* 0x040fe2000000000a */
[----:B------:R-:W-:Y:S01]  /*7a60*/  LOP3.LUT R0, R36, 0xffffe000, RZ, 0xc0, !PT ;  /* 0xffffe00024007812 */ /* 0x000fe200078ec0ff */
[----:B------:R-:W-:Y:S01]  /*7a70*/  FFMA R11, R27, R2, R15 ;  /* 0x000000021b0b7223 */ /* 0x000fe2000000000f */
[----:B------:R-:W-:Y:S01]  /*7a80*/  LOP3.LUT R2, R39, 0xffffe000, RZ, 0xc0, !PT ;  /* 0xffffe00027027812 */ /* 0x000fe200078ec0ff */
[----:B------:R1:W-:Y:S01]  /*7a90*/  STSM.16.M88.4 [R70+0x2400], R28 ;  /* 0x0024001c46007844 */ /* 0x0003e20000000200 */
[----:B------:R-:W-:Y:S01]  /*7aa0*/  F2FP.TF32.F32.PACK_B R4, R4 ;  /* 0x00000004ff04723e */ /* 0x000fe200024050ff */
[----:B------:R-:W-:Y:S01]  /*7ab0*/  FMUL R19, R24, R19 ;  /* 0x0000001318137220 */ /* 0x000fe20000400000 */
[----:B------:R-:W-:Y:S01]  /*7ac0*/  F2FP.TF32.F32.PACK_B R5, R5 ;  /* 0x00000005ff05723e */ /* 0x000fe200024050ff */
[C---:B------:R-:W-:Y:S01]  /*7ad0*/  FFMA R12, R27.reuse, R0, R12 ;  /* 0x000000001b0c7223 */ /* 0x040fe2000000000c */
[----:B------:R-:W-:Y:S01]  /*7ae0*/  F2FP.TF32.F32.PACK_B R6, R6 ;  /* 0x00000006ff06723e */ /* 0x000fe200024050ff */
[C---:B------:R-:W-:Y:S01]  /*7af0*/  FFMA R13, R27.reuse, R3, R13 ;  /* 0x000000031b0d7223 */ /* 0x040fe2000000000d */
[----:B------:R-:W-:Y:S01]  /*7b00*/  F2FP.TF32.F32.PACK_B R7, R7 ;  /* 0x00000007ff07723e */ /* 0x000fe200024050ff */
[C---:B------:R-:W-:Y:S01]  /*7b10*/  FFMA R14, R27.reuse, R16, R14 ;  /* 0x000000101b0e7223 */ /* 0x040fe2000000000e */
[----:B------:R-:W-:Y:S01]  /*7b20*/  FFMA R15, R27, R2, R19 ;  /* 0x000000021b0f7223 */ /* 0x000fe20000000013 */
[----:B------:R-:W-:Y:S02]  /*7b30*/  F2FP.TF32.F32.PACK_B R8, R8 ;  /* 0x00000008ff08723e */ /* 0x000fe400024050ff */
[----:B------:R1:W-:Y:S01]  /*7b40*/  STSM.16.M88.4 [R69+0x2400], R4 ;  /* 0x0024000445007844 */ /* 0x0003e20000000200 */
[----:B------:R-:W-:Y:S02]  /*7b50*/  F2FP.TF32.F32.PACK_B R9, R9 ;  /* 0x00000009ff09723e */ /* 0x000fe400024050ff */
[----:B------:R-:W-:Y:S02]  /*7b60*/  F2FP.TF32.F32.PACK_B R10, R10 ;  /* 0x0000000aff0a723e */ /* 0x000fe400024050ff */
[----:B------:R-:W-:Y:S02]  /*7b70*/  F2FP.TF32.F32.PACK_B R11, R11 ;  /* 0x0000000bff0b723e */ /* 0x000fe400024050ff */
[----:B------:R-:W-:Y:S02]  /*7b80*/  F2FP.TF32.F32.PACK_B R12, R12 ;  /* 0x0000000cff0c723e */ /* 0x000fe400024050ff */
[----:B------:R-:W-:Y:S01]  /*7b90*/  F2FP.TF32.F32.PACK_B R13, R13 ;  /* 0x0000000dff0d723e */ /* 0x000fe200024050ff */
[----:B------:R1:W-:Y:S01]  /*7ba0*/  STSM.16.M88.4 [R71+0x2000], R8 ;  /* 0x0020000847007844 */ /* 0x0003e20000000200 */
[----:B------:R-:W-:Y:S02]  /*7bb0*/  F2FP.TF32.F32.PACK_B R14, R14 ;  /* 0x0000000eff0e723e */ /* 0x000fe400024050ff */
[----:B------:R-:W-:Y:S02]  /*7bc0*/  F2FP.TF32.F32.PACK_B R15, R15 ;  /* 0x0000000fff0f723e */ /* 0x000fe400024050ff */
[----:B------:R-:W-:Y:S02]  /*7bd0*/  LEA R0, R73, UR43, 0x3 ;  /* 0x0000002b49007c11 */ /* 0x000fe4000f8e18ff */
[----:B------:R-:W-:Y:S01]  /*7be0*/  @P6 SHF.L.U32 R2, R62, 0x1f, RZ ;  /* 0x0000001f3e026819 */ /* 0x000fe200000006ff */
[----:B------:R1:W-:Y:S01]  /*7bf0*/  STSM.16.M88.4 [R72+0x2000], R12 ;  /* 0x0020000c48007844 */ /* 0x0003e20000000200 */
        /* <DEDUP_REMOVED lines=9> */
[----:B------:R-:W-:Y:S02]  /*7c90*/  UIADD3 UR9, UPT, UPT, UR49, 0x20, URZ ;  /* 0x0000002031097890 */ /* 0x000fe4000fffe0ff */
[----:B------:R-:W-:Y:S01]  /*7ca0*/  UIADD3 UR8, UPT, UPT, UR43, 0x2400, URZ ;  /* 0x000024002b087890 */ /* 0x000fe2000fffe0ff */
[----:B------:R-:W-:Y:S01]  /*7cb0*/  UMOV UR10, UR50 ;  /* 0x00000032000a7c82 */ /* 0x000fe20008000000 */
[----:B------:R-:W-:Y:S01]  /*7cc0*/  UMOV UR11, UR60 ;  /* 0x0000003c000b7c82 */ /* 0x000fe20008000000 */
[----:B--2---:R-:W-:Y:S04]  /*7cd0*/  UIADD3 UR4, UP0, UPT, UR6, 0x680, URZ ;  /* 0x0000068006047890 */ /* 0x004fe8000ff1e0ff */
[----:B------:R-:W-:Y:S09]  /*7ce0*/  UIADD3.X UR5, UPT, UPT, URZ, UR7, URZ, UP0, !UPT ;  /* 0x00000007ff057290 */ /* 0x000ff200087fe4ff */
[----:B------:R2:W-:Y:S01]  /*7cf0*/  UTMASTG.3D [UR8], [UR4] ;  /* 0x00000008040073b5 */ /* 0x0005e20008010000 */
[----:B------:R0:W-:Y:S01]  /*7d00*/  UTMACMDFLUSH ;  /* 0x00000000000079b7 */ /* 0x0001e20000000000 */
[----:B--2---:R-:W-:Y:S04]  /*7d10*/  DEPBAR.LE SB0, 0x1 ;  /* 0x000080400000791a */ /* 0x004fe80000000000 */
.L_x_117:
[----:B------:R-:W-:Y:S05]  /*7d20*/  BSYNC.RECONVERGENT B0 ;  /* 0x0000000000007941 */ /* 0x000fea0003800200 */
.L_x_116:
[----:B------:R-:W-:Y:S01]  /*7d30*/  BAR.SYNC.DEFER_BLOCKING 0x1, 0x80 ;  /* 0x0042000000007b1d */ /* 0x000fe20000010000 */
[----:B------:R-:W-:Y:S04]  /*7d40*/  UIADD3 UR4, UPT, UPT, UR45, 0x1, URZ ;  /* 0x000000012d047890 */ /* 0x000fe8000fffe0ff */
[----:B------:R-:W-:Y:S04]  /*7d50*/  UISETP.NE.AND UP0, UPT, UR4, 0x4, UPT ;  /* 0x000000040400788c */ /* 0x000fe8000bf05270 */
[----:B------:R-:W-:Y:S01]  /*7d60*/  USEL UR44, UR4, URZ, UP0 ;  /* 0x000000ff042c7287 */ /* 0x000fe20008000000 */
[----:B------:R2:W-:Y:S01]  /*7d70*/  @P6 SYNCS.ARRIVE.TRANS64.RED.A1T0 RZ, [R21+URZ], RZ ;  /* 0x000000ff15ff69a7 */ /* 0x0005e200081004ff */
[----:B------:R-:W-:Y:S01]  /*7d80*/  BSSY B1, `(.L_x_118) ;  /* 0x0000018000017945 */ /* 0x000fe20003800000 */
[----:B------:R-:W3:Y:S02]  /*7d90*/  @P6 SYNCS.PHASECHK.TRANS64.TRYWAIT P0, [R0+URZ+0x20], R2 ;  /* 0x00002002000065a7 */ /* 0x000ee400080011ff */
[----:B---3--:R-:W-:Y:S01]  /*7da0*/  @P6 SEL R75, RZ, 0x1, !P0 ;  /* 0x00000001ff4b6807 */ /* 0x008fe20004000000 */
[----:B--2---:R-:W-:Y:S06]  /*7db0*/  @!P6 BRA `(.L_x_119) ;  /* 0x000000000050e947 */ /* 0x004fec0003800000 */
        /* <DEDUP_REMOVED lines=8> */
[----:B------:R-:W-:Y:S04]  /*7e40*/  SHF.L.U32 R5, R62, 0x1f, RZ ;  /* 0x0000001f3e057819 */ /* 0x000fe800000006ff */
[----:B------:R-:W1:Y:S02]  /*7e50*/  SYNCS.PHASECHK.TRANS64.TRYWAIT P0, [R0+URZ+0x20], R5 ;  /* 0x00002005000075a7 */ /* 0x000e6400080011ff */
[----:B-1----:R-:W-:Y:S05]  /*7e60*/  @!P0 BRA `(.L_x_122) ;  /* 0x0000001c00d48947 */ /* 0x002fea0003800000 */
.L_x_121:
[----:B------:R-:W-:Y:S05]  /*7e70*/  BSYNC B0 ;  /* 0x0000000000007941 */ /* 0x000fea0003800000 */
.L_x_120:
[----:B------:R-:W-:Y:S02]  /*7e80*/  ISETP.NE.AND P0, PT, R76, RZ, PT ;  /* 0x000000ff4c00720c */ /* 0x000fe40003f05270 */
[----:B------:R-:W-:Y:S11]  /*7e90*/  IADD3 R73, PT, PT, R73, 0x1, RZ ;  /* 0x0000000149497810 */ /* 0x000ff60007ffe0ff */
[----:B-1----:R-:W-:Y:S01]  /*7ea0*/  @P0 IMAD.IADD R0, R63, 0x1, R2 ;  /* 0x000000013f000824 */ /* 0x002fe200078e0202 */
[----:B------:R-:W-:Y:S05]  /*7eb0*/  @P0 WARPSYNC.ALL ;  /* 0x0000000000000948 */ /* 0x000fea0003800000 */
[----:B------:R2:W3:Y:S04]  /*7ec0*/  @P0 LDSM.16.M88.4 R44, [R4+UR43+0x400] ;  /* 0x0004002b042c083b */ /* 0x0004e80008000200 */
[----:B------:R2:W4:Y:S04]  /*7ed0*/  @P0 LDSM.16.M88.4 R40, [R3+0x400] ;  /* 0x000400000328083b */ /* 0x0005280000000200 */
[----:B------:R2:W1:Y:S04]  /*7ee0*/  @P0 LDSM.16.M88.4 R32, [R2+0x400] ;  /* 0x000400000220083b */ /* 0x0004680000000200 */
[----:B------:R2:W1:Y:S02]  /*7ef0*/  @P0 LDSM.16.M88.4 R36, [R0+0x400] ;  /* 0x000400000024083b */ /* 0x0004640000000200 */
.L_x_119:
[----:B------:R-:W-:Y:S05]  /*7f00*/  BSYNC B1 ;  /* 0x0000000000017941 */ /* 0x000fea0003800000 */
.L_x_118:
[----:B--2---:R-:W-:Y:S05]  /*7f10*/  VIADD R0, R25, 0x40 ;  /* 0x0000004019007836 */ /* 0x004fea0000000000 */
        /* <DEDUP_REMOVED lines=20> */
.L_x_123:
[----:B------:R-:W-:Y:S01]  /*8060*/  ISETP.NE.AND P6, PT, R68, RZ, PT ;  /* 0x000000ff4400720c */ /* 0x000fe20003fc5270 */
[----:B------:R-:W-:Y:S05]  /*8070*/  WARPSYNC.ALL ;  /* 0x0000000000007948 */ /* 0x000fea0003800000 */
[----:B------:R-:W-:Y:S01]  /*8080*/  R2UR UR4, R25 ;  /* 0x00000000190472ca */ /* 0x000fe200000e0000 */
[----:B------:R-:W-:Y:S01]  /*8090*/  IMAD.U32 R0, RZ, RZ, UR44 ;  /* 0x0000002cff007e24 */ /* 0x000fe2000f8e00ff */
[----:B---3--:R-:W-:Y:S01]  /*80a0*/  LOP3.LUT R20, R44, 0xffffe000, RZ, 0xc0, !PT ;  /* 0xffffe0002c147812 */ /* 0x008fe200078ec0ff */
        /* <DEDUP_REMOVED lines=24> */
[----:B----4-:R-:W-:Y:S01]  /*8230*/  LOP3.LUT R18, R40, 0xffffe000, RZ, 0xc0, !PT ;  /* 0xffffe00028127812 */ /* 0x010fe200078ec0ff */
        /* <DEDUP_REMOVED lines=69> */
.L_x_125:
[----:B------:R-:W-:Y:S05]  /*8690*/  BSYNC.RECONVERGENT B0 ;  /* 0x0000000000007941 */ /* 0x000fea0003800200 */
.L_x_124:
        /* <DEDUP_REMOVED lines=12> */
[----:B------:R-:W-:Y:S04]  /*8760*/  @P1 IMAD R73, R73, 0x2000, R74 ;  /* 0x0000200049491824 */ /* 0x000fe800078e024a */
[----:B------:R-:W-:Y:S05]  /*8770*/  @P1 VIADD R3, R73, UR43 ;  /* 0x0000002b49031c36 */ /* 0x000fea0008000000 */
[----:B------:R-:W-:Y:S01]  /*8780*/  @P1 IADD3 R77, PT, PT, R77, R3, RZ ;  /* 0x000000034d4d1210 */ /* 0x000fe20007ffe0ff */
[----:B------:R-:W-:Y:S01]  /*8790*/  @P1 IMAD.IADD R3, R63, 0x1, R3 ;  /* 0x000000013f031824 */ /* 0x000fe200078e0203 */
[----:B------:R-:W-:Y:S06]  /*87a0*/  @P0 BRA `(.L_x_129) ;  /* 0x00000000000c0947 */ /* 0x000fec0003800000 */
[----:B------:R-:W-:Y:S04]  /*87b0*/  SHF.L.U32 R0, R62, 0x1f, RZ ;  /* 0x0000001f3e007819 */ /* 0x000fe800000006ff */
[----:B------:R-:W2:Y:S02]  /*87c0*/  SYNCS.PHASECHK.TRANS64.TRYWAIT P0, [R2+URZ+0x20], R0 ;  /* 0x00002000020075a7 */ /* 0x000ea400080011ff */
[----:B--2---:R-:W-:Y:S05]  /*87d0*/  @!P0 BRA `(.L_x_130) ;  /* 0x00000014008c8947 */ /* 0x004fea0003800000 */
.L_x_129:
[----:B------:R-:W-:Y:S05]  /*87e0*/  BSYNC B0 ;  /* 0x0000000000007941 */ /* 0x000fea0003800000 */
.L_x_128:
[----:B------:R-:W-:Y:S11]  /*87f0*/  ISETP.NE.AND P0, PT, R76, RZ, PT ;  /* 0x000000ff4c00720c */ /* 0x000ff60003f05270 */
[----:B------:R-:W-:Y:S02]  /*8800*/  @!UPT UIADD3 URZ, UPT, UPT, URZ, URZ, URZ ;  /* 0x000000fffffff290 */ /* 0x000fe4000fffe0ff */
[----:B--2---:R-:W-:Y:S01]  /*8810*/  @P0 IADD3 R0, PT, PT, R63, R77, RZ ;  /* 0x0000004d3f000210 */ /* 0x004fe20007ffe0ff */
[----:B------:R-:W-:Y:S05]  /*8820*/  @P0 WARPSYNC.ALL ;  /* 0x0000000000000948 */ /* 0x000fea0003800000 */
[----:B------:R2:W3:Y:S04]  /*8830*/  @P0 LDSM.16.M88.4 R44, [R73+UR43+0x400] ;  /* 0x0004002b492c083b */ /* 0x0004e80008000200 */
[----:B------:R2:W4:Y:S04]  /*8840*/  @P0 LDSM.16.M88.4 R40, [R3+0x400] ;  /* 0x000400000328083b */ /* 0x0005280000000200 */
[----:B------:R2:W1:Y:S04]  /*8850*/  @P0 LDSM.16.M88.4 R32, [R77+0x400] ;  /* 0x000400004d20083b */ /* 0x0004680000000200 */
[----:B------:R2:W1:Y:S02]  /*8860*/  @P0 LDSM.16.M88.4 R36, [R0+0x400] ;  /* 0x000400000024083b */ /* 0x0004640000000200 */
.L_x_127:
[----:B------:R-:W-:Y:S05]  /*8870*/  BSYNC B1 ;  /* 0x0000000000017941 */ /* 0x000fea0003800000 */
.L_x_126:
        /* <DEDUP_REMOVED lines=21> */
.L_x_131:
[----:B------:R-:W-:Y:S01]  /*89d0*/  ISETP.NE.AND P0, PT, R65, RZ, PT ;  /* 0x000000ff4100720c */ /* 0x000fe20003f05270 */
[----:B------:R-:W-:Y:S05]  /*89e0*/  WARPSYNC.ALL ;  /* 0x0000000000007948 */ /* 0x000fea0003800000 */
[----:B------:R-:W-:Y:S01]  /*89f0*/  R2UR UR4, R25 ;  /* 0x00000000190472ca */ /* 0x000fe200000e0000 */
[----:B------:R-:W-:Y:S01]  /*8a00*/  BSSY.RECONVERGENT B0, `(.L_x_132) ;  /* 0x000005d000007945 */ /* 0x000fe20003800200 */
[----:B---3--:R-:W-:Y:S02]  /*8a10*/  LOP3.LUT R0, R44, 0xffffe000, RZ, 0xc0, !PT ;  /* 0xffffe0002c007812 */ /* 0x008fe400078ec0ff */
[----:B------:R-:W-:Y:S02]  /*8a20*/  LOP3.LUT R2, R45, 0xffffe000, RZ, 0xc0, !PT ;  /* 0xffffe0002d027812 */ /* 0x000fe400078ec0ff */
[----:B------:R-:W-:Y:S02]  /*8a30*/  LOP3.LUT R3, R46, 0xffffe000, RZ, 0xc0, !PT ;  /* 0xffffe0002e037812 */ /* 0x000fe400078ec0ff */
[----:B------:R-:W-:Y:S02]  /*8a40*/  LOP3.LUT R20, R47, 0xffffe000, RZ, 0xc0, !PT ;  /* 0xffffe0002f147812 */ /* 0x000fe400078ec0ff */
[----:B----4-:R-:W-:Y:S02]  /*8a50*/  LOP3.LUT R21, R40, 0xffffe000, RZ, 0xc0, !PT ;  /* 0xffffe00028157812 */ /* 0x010fe400078ec0ff */
[----:B------:R-:W-:Y:S01]  /*8a60*/  LOP3.LUT R25, R41, 0xffffe000, RZ, 0xc0, !PT ;  /* 0xffffe00029197812 */ /* 0x000fe200078ec0ff */
[----:B-1----:R-:W1:Y:S01]  /*8a70*/  LDTM.16dp128bit.x8 R4, tmem[UR4+0x60] ;  /* 0x00006004000479ee */ /* 0x002e620008180000 */
[----:B------:R-:W-:Y:S01]  /*8a80*/  R2UR UR4, R26 ;  /* 0x000000001a0472ca */ /* 0x000fe200000e0000 */
[----:B------:R-:W-:Y:S01]  /*8a90*/  NOP ;  /* 0x0000000000007918 */ /* 0x000fe20000000000 */
[----:B------:R-:W-:Y:S02]  /*8aa0*/  LOP3.LUT R26, R42, 0xffffe000, RZ, 0xc0, !PT ;  /* 0xffffe0002a1a7812 */ /* 0x000fe400078ec0ff */
[----:B------:R-:W-:Y:S02]  /*8ab0*/  LOP3.LUT R28, R43, 0xffffe000, RZ, 0xc0, !PT ;  /* 0xffffe0002b1c7812 */ /* 0x000fe400078ec0ff */
[----:B------:R-:W-:Y:S02]  /*8ac0*/  LOP3.LUT R29, R32, 0xffffe000, RZ, 0xc0, !PT ;  /* 0xffffe000201d7812 */ /* 0x000fe400078ec0ff */
[----:B------:R-:W-:Y:S02]  /*8ad0*/  LOP3.LUT R30, R33, 0xffffe000, RZ, 0xc0, !PT ;  /* 0xffffe000211e7812 */ /* 0x000fe400078ec0ff */
[----:B------:R-:W-:Y:S02]  /*8ae0*/  LOP3.LUT R31, R34, 0xffffe000, RZ, 0xc0, !PT ;  /* 0xffffe000221f7812 */ /* 0x000fe400078ec0ff */
[----:B------:R-:W-:Y:S01]  /*8af0*/  LOP3.LUT R32, R35, 0xffffe000, RZ, 0xc0, !PT ;  /* 0xffffe00023207812 */ /* 0x000fe200078ec0ff */
[----:B------:R-:W-:Y:S01]  /*8b00*/  UIADD3 UR4, UPT, UPT, UR4, 0xb0, URZ ;  /* 0x000000b004047890 */ /* 0x000fe2000fffe0ff */
[----:B------:R-:W-:Y:S02]  /*8b10*/  LOP3.LUT R33, R36, 0xffffe000, RZ, 0xc0, !PT ;  /* 0xffffe00024217812 */ /* 0x000fe400078ec0ff */
[----:B------:R-:W-:Y:S01]  /*8b20*/  LOP3.LUT R34, R37, 0xffffe000, RZ, 0xc0, !PT ;  /* 0xffffe00025227812 */ /* 0x000fe200078ec0ff */
[----:B------:R-:W-:Y:S01]  /*8b30*/  UPRMT UR4, UR54, 0x654, UR4 ;  /* 0x0000065436047896 */ /* 0x000fe20008000004 */
[----:B------:R-:W-:Y:S02]  /*8b40*/  LOP3.LUT R35, R38, 0xffffe000, RZ, 0xc0, !PT ;  /* 0xffffe00026237812 */ /* 0x000fe400078ec0ff */
[----:B------:R-:W-:Y:S01]  /*8b50*/  LOP3.LUT R36, R39, 0xffffe000, RZ, 0xc0, !PT ;  /* 0xffffe00027247812 */ /* 0x000fe200078ec0ff */
[C---:B-1----:R-:W-:Y:S01]  /*8b60*/  FMUL R4, R24.reuse, R4 ;  /* 0x0000000418047220 */ /* 0x042fe20000400000 */
[C---:B------:R-:W-:Y:S01]  /*8b70*/  FMUL R5, R24.reuse, R5 ;  /* 0x0000000518057220 */ /* 0x040fe20000400000 */
[C---:B------:R-:W-:Y:S01]  /*8b80*/  FMUL R6, R24.reuse, R6 ;  /* 0x0000000618067220 */ /* 0x040fe20000400000 */
[C---:B------:R-:W-:Y:S01]  /*8b90*/  FMUL R7, R24.reuse, R7 ;  /* 0x0000000718077220 */ /* 0x040fe20000400000 */
[C---:B------:R-:W-:Y:S01]  /*8ba0*/  FFMA R4, R27.reuse, R0, R4 ;  /* 0x000000001b047223 */ /* 0x040fe20000000004 */
[C---:B------:R-:W-:Y:S01]  /*8bb0*/  FMUL R8, R24.reuse, R8 ;  /* 0x0000000818087220 */ /* 0x040fe20000400000 */
[C---:B------:R-:W-:Y:S01]  /*8bc0*/  FFMA R5, R27.reuse, R2, R5 ;  /* 0x000000021b057223 */ /* 0x040fe20000000005 */
[C---:B------:R-:W-:Y:S01]  /*8bd0*/  FMUL R9, R24.reuse, R9 ;  /* 0x0000000918097220 */ /* 0x040fe20000400000 */
[C---:B------:R-:W-:Y:S01]  /*8be0*/  FFMA R6, R27.reuse, R3, R6 ;  /* 0x000000031b067223 */ /* 0x040fe20000000006 */
[----:B------:R-:W-:Y:S01]  /*8bf0*/  F2FP.TF32.F32.PACK_B R4, R4 ;  /* 0x00000004ff04723e */ /* 0x000fe200024050ff */
[C---:B------:R-:W-:Y:S01]  /*8c00*/  FMUL R10, R24.reuse, R10 ;  /* 0x0000000a180a7220 */ /* 0x040fe20000400000 */
[----:B------:R-:W-:Y:S01]  /*8c10*/  F2FP.TF32.F32.PACK_B R5, R5 ;  /* 0x00000005ff05723e */ /* 0x000fe200024050ff */
[C---:B------:R-:W-:Y:S01]  /*8c20*/  FFMA R7, R27.reuse, R20, R7 ;  /* 0x000000141b077223 */ /* 0x040fe20000000007 */
[C---:B------:R-:W-:Y:S01]  /*8c30*/  FMUL R11, R24.reuse, R11 ;  /* 0x0000000b180b7220 */ /* 0x040fe20000400000 */
        /* <DEDUP_REMOVED lines=8> */
[----:B------:R-:W-:Y:S01]  /*8cc0*/  F2FP.TF32.F32.PACK_B R6, R6 ;  /* 0x00000006ff06723e */ /* 0x000fe200024050ff */
[C---:B------:R-:W-:Y:S01]  /*8cd0*/  FFMA R12, R27.reuse, R29, R12 ;  /* 0x0000001d1b0c7223 */ /* 0x040fe2000000000c */
[----:B------:R-:W-:Y:S01]  /*8ce0*/  F2FP.TF32.F32.PACK_B R7, R7 ;  /* 0x00000007ff07723e */ /* 0x000fe200024050ff */
[C---:B------:R-:W-:Y:S01]  /*8cf0*/  FMUL R16, R24.reuse, R16 ;  /* 0x0000001018107220 */ /* 0x040fe20000400000 */
[C---:B------:R-:W-:Y:S01]  /*8d00*/  FFMA R13, R27.reuse, R30, R13 ;  /* 0x0000001e1b0d7223 */ /* 0x040fe2000000000d */
[C---:B------:R-:W-:Y:S01]  /*8d10*/  FMUL R17, R24.reuse, R17 ;  /* 0x0000001118117220 */ /* 0x040fe20000400000 */
[C---:B------:R-:W-:Y:S01]  /*8d20*/  FFMA R14, R27.reuse, R31, R14 ;  /* 0x0000001f1b0e7223 */ /* 0x040fe2000000000e */
[C---:B------:R-:W-:Y:S01]  /*8d30*/  FMUL R18, R24.reuse, R18 ;  /* 0x0000001218127220 */ /* 0x040fe20000400000 */
[C---:B------:R-:W-:Y:S01]  /*8d40*/  FFMA R15, R27.reuse, R32, R15 ;  /* 0x000000201b0f7223 */ /* 0x040fe2000000000f */
[----:B------:R-:W-:Y:S01]  /*8d50*/  FMUL R19, R24, R19 ;  /* 0x0000001318137220 */ /* 0x000fe20000400000 */
[----:B------:R-:W-:Y:S01]  /*8d60*/  F2FP.TF32.F32.PACK_B R8, R8 ;  /* 0x00000008ff08723e */ /* 0x000fe200024050ff */
[C---:B------:R-:W-:Y:S01]  /*8d70*/  FFMA R16, R27.reuse, R33, R16 ;  /* 0x000000211b107223 */ /* 0x040fe20000000010 */
[----:B------:R-:W-:Y:S01]  /*8d80*/  F2FP.TF32.F32.PACK_B R9, R9 ;  /* 0x00000009ff09723e */ /* 0x000fe200024050ff */
[----:B------:R-:W-:Y:S01]  /*8d90*/  SYNCS.ARRIVE.TRANS64.RED.A1T0 RZ, [UR4], RZ ;  /* 0x000000ffffff79a7 */ /* 0x000fe20008100404 */
[----:B------:R1:W-:Y:S01]  /*8da0*/  STSM.16.M88.4 [R70+0x6400], R4 ;  /* 0x0064000446007844 */ /* 0x0003e20000000200 */
        /* <DEDUP_REMOVED lines=14> */
[----:B------:R-:W-:Y:S05]  /*8e90*/  F2FP.TF32.F32.PACK_B R19, R19 ;  /* 0x00000013ff13723e */ /* 0x000fea00024050ff */
        /* <DEDUP_REMOVED lines=19> */
.L_x_133:
[----:B------:R-:W-:Y:S05]  /*8fd0*/  BSYNC.RECONVERGENT B0 ;  /* 0x0000000000007941 */ /* 0x000fea0003800200 */
.L_x_132:
[----:B------:R-:W-:Y:S01]  /*8fe0*/  BAR.SYNC.DEFER_BLOCKING 0x1, 0x80 ;  /* 0x0042000000007b1d */ /* 0x000fe20000010000 */
[----:B------:R-:W-:Y:S01]  /*8ff0*/  UISETP.NE.AND UP0, UPT, UR46, -0x4, UPT ;  /* 0xfffffffc2e00788c */ /* 0x000fe2000bf05270 */
[----:B------:R-:W-:Y:S08]  /*9000*/  IADD3 R22, PT, PT, R22, 0x1, RZ ;  /* 0x0000000116167810 */ /* 0x000ff00007ffe0ff */
[----:B------:R-:W-:Y:S05]  /*9010*/  BRA.U !UP0, `(.L_x_134) ;  /* 0x0000000108287547 */ /* 0x000fea000b800000 */
[----:B------:R-:W-:Y:S01]  /*9020*/  ISETP.NE.AND P0, PT, R68, RZ, PT ;  /* 0x000000ff4400720c */ /* 0x000fe20003f05270 */
[----:B------:R-:W-:Y:S01]  /*9030*/  IMAD.U32 R2, RZ, RZ, UR45 ;  /* 0x0000002dff027e24 */ /* 0x000fe2000f8e00ff */
[----:B------:R-:W-:Y:S01]  /*9040*/  UIADD3 UR4, UPT, UPT, UR45, 0x1, URZ ;  /* 0x000000012d047890 */ /* 0x000fe2000fffe0ff */
[----:B------:R-:W-:Y:S03]  /*9050*/  IMAD.U32 R0, RZ, RZ, UR54 ;  /* 0x00000036ff007e24 */ /* 0x000fe6000f8e00ff */
[----:B------:R-:W-:Y:S04]  /*9060*/  UISETP.NE.AND UP0, UPT, UR4, 0x4, UPT ;  /* 0x000000040400788c */ /* 0x000fe8000bf05270 */
[----:B------:R-:W-:Y:S03]  /*9070*/  USEL UR45, UR4, URZ, UP0 ;  /* 0x000000ff042d7287 */ /* 0x000fe60008000000 */
[----:B------:R-:W-:Y:S05]  /*9080*/  @P0 LEA R2, R2, UR43, 0x3 ;  /* 0x0000002b02020c11 */ /* 0x000fea000f8e18ff */
[----:B------:R-:W-:Y:S05]  /*9090*/  @P0 VIADD R2, R2, 0x40 ;  /* 0x0000004002020836 */ /* 0x000fea0000000000 */
[----:B------:R-:W-:Y:S04]  /*90a0*/  @P0 PRMT R0, R0, 0x654, R2 ;  /* 0x0000065400000816 */ /* 0x000fe80000000002 */
[----:B------:R2:W-:Y:S03]  /*90b0*/  @P0 SYNCS.ARRIVE.TRANS64.RED.A1T0 RZ, [R0+URZ], RZ ;  /* 0x000000ff00ff09a7 */ /* 0x0005e600081004ff */
.L_x_134:
[----:B------:R-:W-:Y:S01]  /*90c0*/  R2UR UR5, R55 ;  /* 0x00000000370572ca */ /* 0x000fe200000e0000 */
[----:B------:R-:W-:Y:S01]  /*90d0*/  UISETP.NE.AND UP0, UPT, UR62, URZ, UPT ;  /* 0x000000ff3e00728c */ /* 0x000fe2000bf05270 */
[----:B------:R-:W-:Y:S01]  /*90e0*/  R2UR UR4, R56 ;  /* 0x00000000380472ca */ /* 0x000fe200000e0000 */
[----:B------:R-:W-:Y:S01]  /*90f0*/  UIADD3 UR46, UPT, UPT, UR46, 0x4, URZ ;  /* 0x000000042e2e7890 */ /* 0x000fe2000fffe0ff */
[----:B------:R-:W-:Y:S01]  /*9100*/  ISETP.NE.AND P0, PT, R59, 0x2, PT ;  /* 0x000000023b00780c */ /* 0x000fe20003f05270 */
[----:B------:R-:W-:Y:S01]  /*9110*/  UMOV UR60, UR61 ;  /* 0x0000003d003c7c82 */ /* 0x000fe20008000000 */
[----:B------:R-:W-:Y:S02]  /*9120*/  ISETP.NE.AND P1, PT, R22, 0x4, PT ;  /* 0x000000041600780c */ /* 0x000fe40003f25270 */
[----:B------:R-:W-:Y:S02]  /*9130*/  SEL R2, RZ, 0x1, P0 ;  /* 0x00000001ff027807 */ /* 0x000fe40000000000 */
[----:B--2---:R-:W-:Y:S02]  /*9140*/  SEL R0, RZ, 0x1, P1 ;  /* 0x00000001ff007807 */ /* 0x004fe40000800000 */
[----:B------:R-:W-:Y:S01]  /*9150*/  LOP3.LUT R60, R60, R2, RZ, 0x3c, !PT ;  /* 0x000000023c3c7212 */ /* 0x000fe200078e3cff */
[----:B------:R-:W-:Y:S01]  /*9160*/  UIADD3 UR20, UPT, UPT, UR36, UR5, URZ ;  /* 0x0000000524147290 */ /* 0x000fe2000fffe0ff */
[----:B------:R-:W-:Y:S01]  /*9170*/  LOP3.LUT R61, R61, R0, RZ, 0x3c, !PT ;  /* 0x000000003d3d7212 */ /* 0x000fe200078e3cff */
[----:B------:R-:W-:Y:S01]  /*9180*/  UIADD3 UR16, UPT, UPT, UR37, UR4, URZ ;  /* 0x0000000425107290 */ /* 0x000fe2000fffe0ff */
[----:B------:R-:W-:Y:S02]  /*9190*/  SEL R59, R59, RZ, P0 ;  /* 0x000000ff3b3b7207 */ /* 0x000fe40000000000 */
[----:B------:R-:W-:Y:S01]  /*91a0*/  SEL R22, R22, RZ, P1 ;  /* 0x000000ff16167207 */ /* 0x000fe20000800000 */
[----:B------:R-:W-:Y:S08]  /*91b0*/  BRA.U UP0, `(.L_x_135) ;  /* 0xffffffc900907547 */ /* 0x000ff0000b83ffff */
[----:B------:R-:W-:-:S09]  /*91c0*/  UISETP.NE.AND UP0, UPT, UR63, URZ, UPT ;  /* 0x000000ff3f00728c */ /* 0x000fd2000bf05270 */
[----:B------:R-:W-:Y:S05]  /*91d0*/  BRA.U !UP0, `(.L_x_136) ;  /* 0x0000000108487547 */ /* 0x000fea000b800000 */
[----:B------:R-:W2:Y:S02]  /*91e0*/  LDCU.64 UR4, c[0x0][0x890] ;  /* 0x00011200ff0477ac */ /* 0x000ea40008000a00 */
[----:B--2---:R-:W-:-:S04]  /*91f0*/  UISETP.NE.U32.AND UP0, UPT, UR4, URZ, UPT ;  /* 0x000000ff0400728c */ /* 0x004fc8000bf05070 */
[----:B------:R-:W-:-:S09]  /*9200*/  UISETP.NE.AND.EX UP0, UPT, UR5, URZ, UPT, UP0 ;  /* 0x000000ff0500728c */ /* 0x000fd2000bf05300 */
[----:B------:R-:W-:Y:S05]  /*9210*/  BRA.U UP0, `(.L_x_137) ;  /* 0x00000001000c7547 */ /* 0x000fea000b800000 */
[----:B------:R-:W-:-:S13]  /*9220*/  FSETP.NEU.AND P0, PT, R27, RZ, PT ;  /* 0x000000ff1b00720b */ /* 0x000fda0003f0d000 */
[----:B------:R-:W-:Y:S05]  /*9230*/  @!P0 EXIT ;  /* 0x000000000000894d */ /* 0x000fea0003800000 */
[----:B------:R-:W-:Y:S05]  /*9240*/  BRA `(.L_x_136) ;  /* 0x00000000002c7947 */ /* 0x000fea0003800000 */
.L_x_137:
[----:B------:R-:W-:Y:S01]  /*9250*/  ISETP.NE.AND P0, PT, R58, RZ, PT ;  /* 0x000000ff3a00720c */ /* 0x000fe20003f05270 */
[----:B------:R-:W-:-:S12]  /*9260*/  BSSY.RECONVERGENT B0, `(.L_x_136) ;  /* 0x0000009000007945 */ /* 0x000fd80003800200 */
[----:B------:R-:W-:Y:S05]  /*9270*/  @P0 BRA `(.L_x_138) ;  /* 0x0000000000140947 */ /* 0x000fea0003800000 */
[----:B------:R-:W2:Y:S02]  /*9280*/  LDCU.64 UR4, c[0x0][0x888] ;  /* 0x00011100ff0477ac */ /* 0x000ea40008000a00 */
[----:B--2---:R-:W-:-:S04]  /*9290*/  ISETP.NE.U32.AND P0, PT, RZ, UR4, PT ;  /* 0x00000004ff007c0c */ /* 0x004fc8000bf05070 */
[----:B------:R-:W-:-:S13]  /*92a0*/  ISETP.NE.AND.EX P0, PT, RZ, UR5, PT, P0 ;  /* 0x00000005ff007c0c */ /* 0x000fda000bf05300 */
[----:B------:R-:W-:Y:S05]  /*92b0*/  @!P0 EXIT ;  /* 0x000000000000894d */ /* 0x000fea0003800000 */
[----:B------:R-:W-:Y:S05]  /*92c0*/  BRA `(.L_x_139) ;  /* 0x0000000000087947 */ /* 0x000fea0003800000 */
.L_x_138:
[----:B------:R-:W-:-:S13]  /*92d0*/  FSETP.NEU.AND P0, PT, R27, RZ, PT ;  /* 0x000000ff1b00720b */ /* 0x000fda0003f0d000 */
[----:B------:R-:W-:Y:S05]  /*92e0*/  @!P0 EXIT ;  /* 0x000000000000894d */ /* 0x000fea0003800000 */
.L_x_139:
[----:B------:R-:W-:Y:S05]  /*92f0*/  BSYNC.RECONVERGENT B0 ;  /* 0x0000000000007941 */ /* 0x000fea0003800200 */
.L_x_136:
[----:B------:R-:W-:Y:S01]  /*9300*/  ULEA UR4, UR45, UR43, 0x3 ;  /* 0x0000002b2d047291 */ /* 0x000fe2000f8e18ff */
[----:B------:R-:W-:-:S04]  /*9310*/  DEPBAR.LE SB0, 0x0 ;  /* 0x000080000000791a */ /* 0x000fc80000000000 */
[----:B------:R-:W-:-:S04]  /*9320*/  UIADD3 UR4, UPT, UPT, UR4, 0x40, URZ ;  /* 0x0000004004047890 */ /* 0x000fc8000fffe0ff */
[----:B------:R-:W-:-:S09]  /*9330*/  UPRMT UR4, UR54, 0x654, UR4 ;  /* 0x0000065436047896 */ /* 0x000fd20008000004 */
[----:B------:R-:W-:Y:S01]  /*9340*/  SYNCS.ARRIVE.TRANS64.RED.A1T0 RZ, [UR4], RZ ;  /* 0x000000ffffff79a7 */ /* 0x000fe20008100404 */
[----:B------:R-:W-:Y:S05]  /*9350*/  EXIT ;  /* 0x000000000000794d */ /* 0x000fea0003800000 */
.L_x_24:
[----:B--2---:R2:W3:Y:S02]  /*9360*/  SYNCS.PHASECHK.TRANS64.TRYWAIT P0, [R0+URZ+0xe0], R2 ;  /* 0x0000e002000075a7 */ /* 0x0044e400080011ff */
[----:B---3--:R-:W-:Y:S05]  /*9370*/  @!P0 NANOSLEEP.SYNCS 0x989680 ;  /* 0x009896800000895d */ /* 0x008fea0003900000 */
[----:B------:R-:W3:Y:S02]  /*9380*/  @!P0 SYNCS.PHASECHK.TRANS64 P0, [R0+URZ+0xe0], R2 ;  /* 0x0000e002000085a7 */ /* 0x000ee400080010ff */
[----:B---3--:R-:W-:Y:S05]  /*9390*/  @!P0 BRA `(.L_x_24) ;  /* 0xfffffffc00f08947 */ /* 0x008fea000383ffff */
[----:B------:R-:W-:Y:S05]  /*93a0*/  BRA `(.L_x_140) ;  /* 0xffffff8400887947 */ /* 0x000fea000383ffff */
.L_x_27:
[----:B-1----:R-:W-:-:S07]  /*93b0*/  MOV R0, UR57 ;  /* 0x0000003900007c02 */ /* 0x002fce0008000f00 */
.L_x_141:
[----:B-1----:R1:W2:Y:S02]  /*93c0*/  SYNCS.PHASECHK.TRANS64.TRYWAIT P0, [R0+URZ+0x10], R3 ;  /* 0x00001003000075a7 */ /* 0x0022a400080011ff */
[----:B--2---:R-:W-:Y:S05]  /*93d0*/  @!P0 NANOSLEEP.SYNCS 0x989680 ;  /* 0x009896800000895d */ /* 0x004fea0003900000 */
[----:B------:R-:W2:Y:S02]  /*93e0*/  @!P0 SYNCS.PHASECHK.TRANS64 P0, [R0+URZ+0x10], R3 ;  /* 0x00001003000085a7 */ /* 0x000ea400080010ff */
[----:B--2---:R-:W-:Y:S05]  /*93f0*/  @!P0 BRA `(.L_x_141) ;  /* 0xfffffffc00f08947 */ /* 0x004fea000383ffff */
[----:B------:R-:W-:Y:S05]  /*9400*/  BRA `(.L_x_26) ;  /* 0xffffff8400d07947 */ /* 0x000fea000383ffff */
.L_x_36:
[----:B-1----:R-:W-:-:S07]  /*9410*/  MOV R0, UR57 ;  /* 0x0000003900007c02 */ /* 0x002fce0008000f00 */
.L_x_142:
[----:B-1----:R1:W2:Y:S02]  /*9420*/  SYNCS.PHASECHK.TRANS64.TRYWAIT P0, [R0+URZ+0x10], R3 ;  /* 0x00001003000075a7 */ /* 0x0022a400080011ff */
[----:B--2---:R-:W-:Y:S05]  /*9430*/  @!P0 NANOSLEEP.SYNCS 0x989680 ;  /* 0x009896800000895d */ /* 0x004fea0003900000 */
[----:B------:R-:W2:Y:S02]  /*9440*/  @!P0 SYNCS.PHASECHK.TRANS64 P0, [R0+URZ+0x10], R3 ;  /* 0x00001003000085a7 */ /* 0x000ea400080010ff */
[----:B--2---:R-:W-:Y:S05]  /*9450*/  @!P0 BRA `(.L_x_142) ;  /* 0xfffffffc00f08947 */ /* 0x004fea000383ffff */
[----:B------:R-:W-:Y:S05]  /*9460*/  BRA `(.L_x_35) ;  /* 0xffffff8c00287947 */ /* 0x000fea000383ffff */
.L_x_43:
[----:B-1----:R1:W4:Y:S02]  /*9470*/  SYNCS.PHASECHK.TRANS64.TRYWAIT P0, [R3+URZ+0x70], R0 ;  /* 0x00007000030075a7 */ /* 0x00232400080011ff */
[----:B----4-:R-:W-:Y:S05]  /*9480*/  @!P0 NANOSLEEP.SYNCS 0x989680 ;  /* 0x009896800000895d */ /* 0x010fea0003900000 */
[----:B------:R-:W4:Y:S02]  /*9490*/  @!P0 SYNCS.PHASECHK.TRANS64 P0, [R3+URZ+0x70], R0 ;  /* 0x00007000030085a7 */ /* 0x000f2400080010ff */
[----:B----4-:R-:W-:Y:S05]  /*94a0*/  @!P0 BRA `(.L_x_43) ;  /* 0xfffffffc00f08947 */ /* 0x010fea000383ffff */
[----:B------:R-:W-:Y:S05]  /*94b0*/  BRA `(.L_x_143) ;  /* 0xffffff9000607947 */ /* 0x000fea000383ffff */
.L_x_47:
[----:B------:R-:W-:-:S07]  /*94c0*/  MOV R0, UR4 ;  /* 0x0000000400007c02 */ /* 0x000fce0008000f00 */
.L_x_144:
[----:B-1----:R1:W2:Y:S02]  /*94d0*/  SYNCS.PHASECHK.TRANS64.TRYWAIT P0, [R0+URZ], R2 ;  /* 0x00000002000075a7 */ /* 0x0022a400080011ff */
[----:B--2---:R-:W-:Y:S05]  /*94e0*/  @!P0 NANOSLEEP.SYNCS 0x989680 ;  /* 0x009896800000895d */ /* 0x004fea0003900000 */
[----:B------:R-:W2:Y:S02]  /*94f0*/  @!P0 SYNCS.PHASECHK.TRANS64 P0, [R0+URZ], R2 ;  /* 0x00000002000085a7 */ /* 0x000ea400080010ff */
[----:B--2---:R-:W-:Y:S05]  /*9500*/  @!P0 BRA `(.L_x_144) ;  /* 0xfffffffc00f08947 */ /* 0x004fea000383ffff */
[----:B------:R-:W-:Y:S05]  /*9510*/  BRA `(.L_x_145) ;  /* 0xffffff98000c7947 */ /* 0x000fea000383ffff */
.L_x_50:
[----:B-1----:R1:W2:Y:S02]  /*9520*/  SYNCS.PHASECHK.TRANS64.TRYWAIT P0, [R2+URZ+0xd0], R4 ;  /* 0x0000d004020075a7 */ /* 0x0022a400080011ff */
[----:B--2---:R-:W-:Y:S05]  /*9530*/  @!P0 NANOSLEEP.SYNCS 0x989680 ;  /* 0x009896800000895d */ /* 0x004fea0003900000 */
[----:B------:R-:W2:Y:S02]  /*9540*/  @!P0 SYNCS.PHASECHK.TRANS64 P0, [R2+URZ+0xd0], R4 ;  /* 0x0000d004020085a7 */ /* 0x000ea400080010ff */
[----:B--2---:R-:W-:Y:S05]  /*9550*/  @!P0 BRA `(.L_x_50) ;  /* 0xfffffffc00f08947 */ /* 0x004fea000383ffff */
[----:B------:R-:W-:Y:S05]  /*9560*/  BRA `(.L_x_146) ;  /* 0xffffff9800687947 */ /* 0x000fea000383ffff */
.L_x_51:
[----:B------:R-:W-:-:S07]  /*9570*/  MOV R2, UR4 ;  /* 0x0000000400027c02 */ /* 0x000fce0008000f00 */
.L_x_147:
[----:B-1----:R1:W2:Y:S02]  /*9580*/  SYNCS.PHASECHK.TRANS64.TRYWAIT P0, [R2+URZ+0x80], R5 ;  /* 0x00008005020075a7 */ /* 0x0022a400080011ff */
[----:B--2---:R-:W-:Y:S05]  /*9590*/  @!P0 NANOSLEEP.SYNCS 0x989680 ;  /* 0x009896800000895d */ /* 0x004fea0003900000 */
[----:B------:R-:W2:Y:S02]  /*95a0*/  @!P0 SYNCS.PHASECHK.TRANS64 P0, [R2+URZ+0x80], R5 ;  /* 0x00008005020085a7 */ /* 0x000ea400080010ff */
[----:B--2---:R-:W-:Y:S05]  /*95b0*/  @!P0 BRA `(.L_x_147) ;  /* 0xfffffffc00f08947 */ /* 0x004fea000383ffff */
[----:B------:R-:W-:Y:S05]  /*95c0*/  BRA `(.L_x_148) ;  /* 0xffffff9800787947 */ /* 0x000fea000383ffff */
.L_x_52:
[----:B-1----:R1:W2:Y:S02]  /*95d0*/  SYNCS.PHASECHK.TRANS64.TRYWAIT P1, [R2+URZ+0x70], R4 ;  /* 0x00007004020075a7 */ /* 0x0022a400080211ff */
[----:B--2---:R-:W-:Y:S05]  /*95e0*/  @!P1 NANOSLEEP.SYNCS 0x989680 ;  /* 0x009896800000995d */ /* 0x004fea0003900000 */
[----:B------:R-:W2:Y:S02]  /*95f0*/  @!P1 SYNCS.PHASECHK.TRANS64 P1, [R2+URZ+0x70], R4 ;  /* 0x00007004020095a7 */ /* 0x000ea400080210ff */
[----:B--2---:R-:W-:Y:S05]  /*9600*/  @!P1 BRA `(.L_x_52) ;  /* 0xfffffffc00f09947 */ /* 0x004fea000383ffff */
[----:B------:R-:W-:Y:S05]  /*9610*/  BRA `(.L_x_149) ;  /* 0xffffff9800a87947 */ /* 0x000fea000383ffff */
.L_x_55:
[----:B------:R-:W-:-:S07]  /*9620*/  MOV R0, UR4 ;  /* 0x0000000400007c02 */ /* 0x000fce0008000f00 */
.L_x_150:
[----:B-1----:R1:W2:Y:S02]  /*9630*/  SYNCS.PHASECHK.TRANS64.TRYWAIT P0, [R0+URZ+0x80], R2 ;  /* 0x00008002000075a7 */ /* 0x0022a400080011ff */
[----:B--2---:R-:W-:Y:S05]  /*9640*/  @!P0 NANOSLEEP.SYNCS 0x989680 ;  /* 0x009896800000895d */ /* 0x004fea0003900000 */
[----:B------:R-:W2:Y:S02]  /*9650*/  @!P0 SYNCS.PHASECHK.TRANS64 P0, [R0+URZ+0x80], R2 ;  /* 0x00008002000085a7 */ /* 0x000ea400080010ff */
[----:B--2---:R-:W-:Y:S05]  /*9660*/  @!P0 BRA `(.L_x_150) ;  /* 0xfffffffc00f08947 */ /* 0x004fea000383ffff */
[----:B------:R-:W-:Y:S05]  /*9670*/  BRA `(.L_x_54) ;  /* 0xffffff9800fc7947 */ /* 0x000fea000383ffff */
.L_x_62:
[----:B-1----:R1:W2:Y:S02]  /*9680*/  SYNCS.PHASECHK.TRANS64.TRYWAIT P1, [R0+URZ+0x70], R2 ;  /* 0x00007002000075a7 */ /* 0x0022a400080211ff */
[----:B--2---:R-:W-:Y:S05]  /*9690*/  @!P1 NANOSLEEP.SYNCS 0x989680 ;  /* 0x009896800000995d */ /* 0x004fea0003900000 */
[----:B------:R-:W2:Y:S02]  /*96a0*/  @!P1 SYNCS.PHASECHK.TRANS64 P1, [R0+URZ+0x70], R2 ;  /* 0x00007002000095a7 */ /* 0x000ea400080210ff */
[----:B--2---:R-:W-:Y:S05]  /*96b0*/  @!P1 BRA `(.L_x_62) ;  /* 0xfffffffc00f09947 */ /* 0x004fea000383ffff */
[----:B------:R-:W-:Y:S05]  /*96c0*/  BRA `(.L_x_151) ;  /* 0xffffffa000647947 */ /* 0x000fea000383ffff */
.L_x_63:
[----:B------:R-:W-:-:S13]  /*96d0*/  R2UR UR4, R13 ;  /* 0x000000000d0472ca */ /* 0x000fda00000e0000 */
[----:B------:R-:W-:-:S07]  /*96e0*/  MOV R2, UR4 ;  /* 0x0000000400027c02 */ /* 0x000fce0008000f00 */
.L_x_152:
[----:B-1----:R1:W2:Y:S02]  /*96f0*/  SYNCS.PHASECHK.TRANS64.TRYWAIT P0, [R2+URZ+0xb0], R0 ;  /* 0x0000b000020075a7 */ /* 0x0022a400080011ff */
[----:B--2---:R-:W-:Y:S05]  /*9700*/  @!P0 NANOSLEEP.SYNCS 0x989680 ;  /* 0x009896800000895d */ /* 0x004fea0003900000 */
[----:B------:R-:W2:Y:S02]  /*9710*/  @!P0 SYNCS.PHASECHK.TRANS64 P0, [R2+URZ+0xb0], R0 ;  /* 0x0000b000020085a7 */ /* 0x000ea400080010ff */
[----:B--2---:R-:W-:Y:S05]  /*9720*/  @!P0 BRA `(.L_x_152) ;  /* 0xfffffffc00f08947 */ /* 0x004fea000383ffff */
[----:B------:R-:W-:Y:S05]  /*9730*/  BRA `(.L_x_153) ;  /* 0xffffffa000b87947 */ /* 0x000fea000383ffff */
.L_x_66:
[----:B------:R-:W-:Y:S07]  /*9740*/  MOV R0, UR5 ;  /* 0x0000000500007c02 */ /* 0x000fee0008000f00 */
.L_x_154:
[----:B-1----:R1:W2:Y:S02]  /*9750*/  SYNCS.PHASECHK.TRANS64.TRYWAIT P0, [R0+URZ], R2 ;  /* 0x00000002000075a7 */ /* 0x0022a400080011ff */
[----:B--2---:R-:W-:Y:S05]  /*9760*/  @!P0 NANOSLEEP.SYNCS 0x989680 ;  /* 0x009896800000895d */ /* 0x004fea0003900000 */
[----:B------:R-:W2:Y:S02]  /*9770*/  @!P0 SYNCS.PHASECHK.TRANS64 P0, [R0+URZ], R2 ;  /* 0x00000002000085a7 */ /* 0x000ea400080010ff */
[----:B--2---:R-:W-:Y:S05]  /*9780*/  @!P0 BRA `(.L_x_154) ;  /* 0xfffffffc00f08947 */ /* 0x004fea000383ffff */
[----:B------:R-:W-:Y:S05]  /*9790*/  BRA `(.L_x_65) ;  /* 0xffffffa000d47947 */ /* 0x000fea000383ffff */
.L_x_69:
[----:B------:R-:W-:-:S07]  /*97a0*/  MOV R0, UR4 ;  /* 0x0000000400007c02 */ /* 0x000fce0008000f00 */
.L_x_155:
[----:B--2---:R2:W3:Y:S02]  /*97b0*/  SYNCS.PHASECHK.TRANS64.TRYWAIT P0, [R0+URZ], R2 ;  /* 0x00000002000075a7 */ /* 0x0044e400080011ff */
[----:B---3--:R-:W-:Y:S05]  /*97c0*/  @!P0 NANOSLEEP.SYNCS 0x989680 ;  /* 0x009896800000895d */ /* 0x008fea0003900000 */
[----:B------:R-:W3:Y:S02]  /*97d0*/  @!P0 SYNCS.PHASECHK.TRANS64 P0, [R0+URZ], R2 ;  /* 0x00000002000085a7 */ /* 0x000ee400080010ff */
[----:B---3--:R-:W-:Y:S05]  /*97e0*/  @!P0 BRA `(.L_x_155) ;  /* 0xfffffffc00f08947 */ /* 0x008fea000383ffff */
[----:B------:R-:W-:Y:S05]  /*97f0*/  BRA `(.L_x_156) ;  /* 0xffffffa800e07947 */ /* 0x000fea000383ffff */
.L_x_70:
[----:B------:R-:W-:-:S07]  /*9800*/  MOV R0, UR5 ;  /* 0x0000000500007c02 */ /* 0x000fce0008000f00 */
.L_x_157:
[----:B-1----:R1:W2:Y:S02]  /*9810*/  SYNCS.PHASECHK.TRANS64.TRYWAIT P0, [R0+URZ], R3 ;  /* 0x00000003000075a7 */ /* 0x0022a400080011ff */
[----:B--2---:R-:W-:Y:S05]  /*9820*/  @!P0 NANOSLEEP.SYNCS 0x989680 ;  /* 0x009896800000895d */ /* 0x004fea0003900000 */
[----:B------:R-:W2:Y:S02]  /*9830*/  @!P0 SYNCS.PHASECHK.TRANS64 P0, [R0+URZ], R3 ;  /* 0x00000003000085a7 */ /* 0x000ea400080010ff */
[----:B--2---:R-:W-:Y:S05]  /*9840*/  @!P0 BRA `(.L_x_157) ;  /* 0xfffffffc00f08947 */ /* 0x004fea000383ffff */
[----:B------:R-:W-:Y:S05]  /*9850*/  BRA `(.L_x_158) ;  /* 0xffffffa800ec7947 */ /* 0x000fea000383ffff */
.L_x_71:
[----:B------:R-:W-:-:S07]  /*9860*/  MOV R0, UR5 ;  /* 0x0000000500007c02 */ /* 0x000fce0008000f00 */
.L_x_159:
[----:B-1----:R1:W2:Y:S02]  /*9870*/  SYNCS.PHASECHK.TRANS64.TRYWAIT P0, [R0+URZ], R3 ;  /* 0x00000003000075a7 */ /* 0x0022a400080011ff */
[----:B--2---:R-:W-:Y:S05]  /*9880*/  @!P0 NANOSLEEP.SYNCS 0x989680 ;  /* 0x009896800000895d */ /* 0x004fea0003900000 */
[----:B------:R-:W2:Y:S02]  /*9890*/  @!P0 SYNCS.PHASECHK.TRANS64 P0, [R0+URZ], R3 ;  /* 0x00000003000085a7 */ /* 0x000ea400080010ff */
[----:B--2---:R-:W-:Y:S05]  /*98a0*/  @!P0 BRA `(.L_x_159) ;  /* 0xfffffffc00f08947 */ /* 0x004fea000383ffff */
[----:B------:R-:W-:Y:S05]  /*98b0*/  BRA `(.L_x_160) ;  /* 0xffffffa800f87947 */ /* 0x000fea000383ffff */
.L_x_72:
[----:B-1----:R-:W-:-:S07]  /*98c0*/  MOV R0, UR4 ;  /* 0x0000000400007c02 */ /* 0x002fce0008000f00 */
.L_x_161:
[----:B-1----:R1:W2:Y:S02]  /*98d0*/  SYNCS.PHASECHK.TRANS64.TRYWAIT P0, [R0+URZ], R2 ;  /* 0x00000002000075a7 */ /* 0x0022a400080011ff */
[----:B--2---:R-:W-:Y:S05]  /*98e0*/  @!P0 NANOSLEEP.SYNCS 0x989680 ;  /* 0x009896800000895d */ /* 0x004fea0003900000 */
[----:B------:R-:W2:Y:S02]  /*98f0*/  @!P0 SYNCS.PHASECHK.TRANS64 P0, [R0+URZ], R2 ;  /* 0x00000002000085a7 */ /* 0x000ea400080010ff */
[----:B--2---:R-:W-:Y:S05]  /*9900*/  @!P0 BRA `(.L_x_161) ;  /* 0xfffffffc00f08947 */ /* 0x004fea000383ffff */
[----:B------:R-:W-:Y:S05]  /*9910*/  BRA `(.L_x_162) ;  /* 0xffffffac00047947 */ /* 0x000fea000383ffff */
.L_x_77:
[----:B--2---:R2:W3:Y:S02]  /*9920*/  SYNCS.PHASECHK.TRANS64.TRYWAIT P0, [R12+URZ+0x70], R0 ;  /* 0x000070000c0075a7 */ /* 0x0044e400080011ff */
[----:B---3--:R-:W-:Y:S05]  /*9930*/  @!P0 NANOSLEEP.SYNCS 0x989680 ;  /* 0x009896800000895d */ /* 0x008fea0003900000 */
[----:B------:R-:W3:Y:S02]  /*9940*/  @!P0 SYNCS.PHASECHK.TRANS64 P0, [R12+URZ+0x70], R0 ;  /* 0x000070000c0085a7 */ /* 0x000ee400080010ff */
[----:B---3--:R-:W-:Y:S05]  /*9950*/  @!P0 BRA `(.L_x_77) ;  /* 0xfffffffc00f08947 */ /* 0x008fea000383ffff */
[----:B------:R-:W-:Y:S05]  /*9960*/  BRA `(.L_x_163) ;  /* 0xffffffb000287947 */ /* 0x000fea000383ffff */
.L_x_80:
[----:B-1----:R-:W-:Y:S07]  /*9970*/  MOV R0, UR21 ;  /* 0x0000001500007c02 */ /* 0x002fee0008000f00 */
.L_x_164:
[----:B-1----:R1:W2:Y:S02]  /*9980*/  SYNCS.PHASECHK.TRANS64.TRYWAIT P2, [R0+URZ+0x68], R6 ;  /* 0x00006806000075a7 */ /* 0x0022a400080411ff */
[----:B--2---:R-:W-:Y:S05]  /*9990*/  @!P2 NANOSLEEP.SYNCS 0x989680 ;  /* 0x009896800000a95d */ /* 0x004fea0003900000 */
[----:B------:R-:W2:Y:S02]  /*99a0*/  @!P2 SYNCS.PHASECHK.TRANS64 P2, [R0+URZ+0x68], R6 ;  /* 0x000068060000a5a7 */ /* 0x000ea400080410ff */
[----:B--2---:R-:W-:Y:S05]  /*99b0*/  @!P2 BRA `(.L_x_164) ;  /* 0xfffffffc00f0a947 */ /* 0x004fea000383ffff */
[----:B------:R-:W-:Y:S05]  /*99c0*/  BRA `(.L_x_79) ;  /* 0xffffffb400907947 */ /* 0x000fea000383ffff */
.L_x_83:
[----:B------:R-:W-:Y:S07]  /*99d0*/  MOV R0, UR21 ;  /* 0x0000001500007c02 */ /* 0x000fee0008000f00 */
.L_x_165:
[----:B-1----:R1:W2:Y:S02]  /*99e0*/  SYNCS.PHASECHK.TRANS64.TRYWAIT P0, [R0+URZ+0x40], R9 ;  /* 0x00004009000075a7 */ /* 0x0022a400080011ff */
[----:B--2---:R-:W-:Y:S05]  /*99f0*/  @!P0 NANOSLEEP.SYNCS 0x989680 ;  /* 0x009896800000895d */ /* 0x004fea0003900000 */
[----:B------:R-:W2:Y:S02]  /*9a00*/  @!P0 SYNCS.PHASECHK.TRANS64 P0, [R0+URZ+0x40], R9 ;  /* 0x00004009000085a7 */ /* 0x000ea400080010ff */
[----:B--2---:R-:W-:Y:S05]  /*9a10*/  @!P0 BRA `(.L_x_165) ;  /* 0xfffffffc00f08947 */ /* 0x004fea000383ffff */
[----:B------:R-:W-:Y:S05]  /*9a20*/  BRA `(.L_x_166) ;  /* 0xffffffb400ec7947 */ /* 0x000fea000383ffff */
.L_x_84:
[----:B------:R-:W-:Y:S07]  /*9a30*/  MOV R0, UR21 ;  /* 0x0000001500007c02 */ /* 0x000fee0008000f00 */
.L_x_167:
[----:B-1----:R1:W2:Y:S02]  /*9a40*/  SYNCS.PHASECHK.TRANS64.TRYWAIT P0, [R0+URZ+0x48], R9 ;  /* 0x00004809000075a7 */ /* 0x0022a400080011ff */
[----:B--2---:R-:W-:Y:S05]  /*9a50*/  @!P0 NANOSLEEP.SYNCS 0x989680 ;  /* 0x009896800000895d */ /* 0x004fea0003900000 */
[----:B------:R-:W2:Y:S02]  /*9a60*/  @!P0 SYNCS.PHASECHK.TRANS64 P0, [R0+URZ+0x48], R9 ;  /* 0x00004809000085a7 */ /* 0x000ea400080010ff */
[----:B--2---:R-:W-:Y:S05]  /*9a70*/  @!P0 BRA `(.L_x_167) ;  /* 0xfffffffc00f08947 */ /* 0x004fea000383ffff */
[----:B------:R-:W-:Y:S05]  /*9a80*/  BRA `(.L_x_168) ;  /* 0xffffffb8002c7947 */ /* 0x000fea000383ffff */
.L_x_85:
[----:B------:R-:W-:Y:S07]  /*9a90*/  MOV R0, UR21 ;  /* 0x0000001500007c02 */ /* 0x000fee0008000f00 */
.L_x_169:
[----:B-1----:R1:W2:Y:S02]  /*9aa0*/  SYNCS.PHASECHK.TRANS64.TRYWAIT P0, [R0+URZ+0x50], R9 ;  /* 0x00005009000075a7 */ /* 0x0022a400080011ff */
[----:B--2---:R-:W-:Y:S05]  /*9ab0*/  @!P0 NANOSLEEP.SYNCS 0x989680 ;  /* 0x009896800000895d */ /* 0x004fea0003900000 */
[----:B------:R-:W2:Y:S02]  /*9ac0*/  @!P0 SYNCS.PHASECHK.TRANS64 P0, [R0+URZ+0x50], R9 ;  /* 0x00005009000085a7 */ /* 0x000ea400080010ff */
[----:B--2---:R-:W-:Y:S05]  /*9ad0*/  @!P0 BRA `(.L_x_169) ;  /* 0xfffffffc00f08947 */ /* 0x004fea000383ffff */
[----:B------:R-:W-:Y:S05]  /*9ae0*/  BRA `(.L_x_170) ;  /* 0xffffffb800747947 */ /* 0x000fea000383ffff */
.L_x_86:
[----:B------:R-:W-:Y:S07]  /*9af0*/  MOV R0, UR21 ;  /* 0x0000001500007c02 */ /* 0x000fee0008000f00 */
.L_x_171:
[----:B-1----:R1:W2:Y:S02]  /*9b00*/  SYNCS.PHASECHK.TRANS64.TRYWAIT P0, [R0+URZ+0x58], R9 ;  /* 0x00005809000075a7 */ /* 0x0022a400080011ff */
[----:B--2---:R-:W-:Y:S05]  /*9b10*/  @!P0 NANOSLEEP.SYNCS 0x989680 ;  /* 0x009896800000895d */ /* 0x004fea0003900000 */
[----:B------:R-:W2:Y:S02]  /*9b20*/  @!P0 SYNCS.PHASECHK.TRANS64 P0, [R0+URZ+0x58], R9 ;  /* 0x00005809000085a7 */ /* 0x000ea400080010ff */
[----:B--2---:R-:W-:Y:S05]  /*9b30*/  @!P0 BRA `(.L_x_171) ;  /* 0xfffffffc00f08947 */ /* 0x004fea000383ffff */
[----:B------:R-:W-:Y:S05]  /*9b40*/  BRA `(.L_x_172) ;  /* 0xffffffb800b87947 */ /* 0x000fea000383ffff */
.L_x_88:
[----:B------:R-:W-:-:S07]  /*9b50*/  MOV R0, UR21 ;  /* 0x0000001500007c02 */ /* 0x000fce0008000f00 */
.L_x_173:
[----:B-1----:R1:W3:Y:S02]  /*9b60*/  SYNCS.PHASECHK.TRANS64.TRYWAIT P0, [R0+URZ+0x40], R2 ;  /* 0x00004002000075a7 */ /* 0x0022e400080011ff */
[----:B---3--:R-:W-:Y:S05]  /*9b70*/  @!P0 NANOSLEEP.SYNCS 0x989680 ;  /* 0x009896800000895d */ /* 0x008fea0003900000 */
[----:B------:R-:W3:Y:S02]  /*9b80*/  @!P0 SYNCS.PHASECHK.TRANS64 P0, [R0+URZ+0x40], R2 ;  /* 0x00004002000085a7 */ /* 0x000ee400080010ff */
[----:B---3--:R-:W-:Y:S05]  /*9b90*/  @!P0 BRA `(.L_x_173) ;  /* 0xfffffffc00f08947 */ /* 0x008fea000383ffff */
[----:B------:R-:W-:Y:S05]  /*9ba0*/  BRA `(.L_x_174) ;  /* 0xffffffbc00307947 */ /* 0x000fea000383ffff */
.L_x_89:
[----:B-1----:R-:W-:-:S07]  /*9bb0*/  MOV R0, UR21 ;  /* 0x0000001500007c02 */ /* 0x002fce0008000f00 */
.L_x_175:
[----:B-1----:R1:W3:Y:S02]  /*9bc0*/  SYNCS.PHASECHK.TRANS64.TRYWAIT P0, [R0+URZ+0x48], R2 ;  /* 0x00004802000075a7 */ /* 0x0022e400080011ff */
[----:B---3--:R-:W-:Y:S05]  /*9bd0*/  @!P0 NANOSLEEP.SYNCS 0x989680 ;  /* 0x009896800000895d */ /* 0x008fea0003900000 */
[----:B------:R-:W3:Y:S02]  /*9be0*/  @!P0 SYNCS.PHASECHK.TRANS64 P0, [R0+URZ+0x48], R2 ;  /* 0x00004802000085a7 */ /* 0x000ee400080010ff */
[----:B---3--:R-:W-:Y:S05]  /*9bf0*/  @!P0 BRA `(.L_x_175) ;  /* 0xfffffffc00f08947 */ /* 0x008fea000383ffff */
[----:B------:R-:W-:Y:S05]  /*9c00*/  BRA `(.L_x_176) ;  /* 0xffffffbc00207947 */ /* 0x000fea000383ffff */
.L_x_90:
[----:B-1----:R-:W-:-:S07]  /*9c10*/  MOV R0, UR21 ;  /* 0x0000001500007c02 */ /* 0x002fce0008000f00 */
.L_x_177:
[----:B-1----:R1:W3:Y:S02]  /*9c20*/  SYNCS.PHASECHK.TRANS64.TRYWAIT P0, [R0+URZ+0x50], R2 ;  /* 0x00005002000075a7 */ /* 0x0022e400080011ff */
[----:B---3--:R-:W-:Y:S05]  /*9c30*/  @!P0 NANOSLEEP.SYNCS 0x989680 ;  /* 0x009896800000895d */ /* 0x008fea0003900000 */
[----:B------:R-:W3:Y:S02]  /*9c40*/  @!P0 SYNCS.PHASECHK.TRANS64 P0, [R0+URZ+0x50], R2 ;  /* 0x00005002000085a7 */ /* 0x000ee400080010ff */
[----:B---3--:R-:W-:Y:S05]  /*9c50*/  @!P0 BRA `(.L_x_177) ;  /* 0xfffffffc00f08947 */ /* 0x008fea000383ffff */
[----:B------:R-:W-:Y:S05]  /*9c60*/  BRA `(.L_x_178) ;  /* 0xffffffbc00107947 */ /* 0x000fea000383ffff */
.L_x_92:
[----:B-1----:R1:W2:Y:S02]  /*9c70*/  SYNCS.PHASECHK.TRANS64.TRYWAIT P0, [R3+URZ+0x70], R0 ;  /* 0x00007000030075a7 */ /* 0x0022a400080011ff */
[----:B--2---:R-:W-:Y:S05]  /*9c80*/  @!P0 NANOSLEEP.SYNCS 0x989680 ;  /* 0x009896800000895d */ /* 0x004fea0003900000 */
[----:B------:R-:W2:Y:S02]  /*9c90*/  @!P0 SYNCS.PHASECHK.TRANS64 P0, [R3+URZ+0x70], R0 ;  /* 0x00007000030085a7 */ /* 0x000ea400080010ff */
[----:B--2---:R-:W-:Y:S05]  /*9ca0*/  @!P0 BRA `(.L_x_92) ;  /* 0xfffffffc00f08947 */ /* 0x004fea000383ffff */
[----:B------:R-:W-:Y:S05]  /*9cb0*/  BRA `(.L_x_179) ;  /* 0xffffffbc00e47947 */ /* 0x000fea000383ffff */
.L_x_103:
[----:B-1----:R-:W-:Y:S04]  /*9cc0*/  MOV R0, UR43 ;  /* 0x0000002b00007c02 */ /* 0x002fe80008000f00 */
[----:B------:R1:W2:Y:S03]  /*9cd0*/  SYNCS.PHASECHK.TRANS64.TRYWAIT P1, [R0+URZ+0x20], R3 ;  /* 0x00002003000075a7 */ /* 0x0002a600080211ff */
[----:B--2---:R-:W-:Y:S05]  /*9ce0*/  @!P1 NANOSLEEP.SYNCS 0x989680 ;  /* 0x009896800000995d */ /* 0x004fea0003900000 */
[----:B------:R-:W2:Y:S02]  /*9cf0*/  @!P1 SYNCS.PHASECHK.TRANS64 P1, [R0+URZ+0x20], R3 ;  /* 0x00002003000095a7 */ /* 0x000ea400080210ff */
[----:B--2---:R-:W-:Y:S05]  /*9d00*/  @!P1 BRA `(.L_x_103) ;  /* 0xfffffffc00ec9947 */ /* 0x004fea000383ffff */
[----:B------:R-:W-:Y:S05]  /*9d10*/  BRA `(.L_x_102) ;  /* 0xffffffcc00807947 */ /* 0x000fea000383ffff */
.L_x_105:
[----:B-1----:R1:W3:Y:S02]  /*9d20*/  SYNCS.PHASECHK.TRANS64.TRYWAIT P0, [R26+URZ+0x90], R2 ;  /* 0x000090021a0075a7 */ /* 0x0022e400080011ff */
[----:B---3--:R-:W-:Y:S05]  /*9d30*/  @!P0 NANOSLEEP.SYNCS 0x989680 ;  /* 0x009896800000895d */ /* 0x008fea0003900000 */
[----:B------:R-:W3:Y:S02]  /*9d40*/  @!P0 SYNCS.PHASECHK.TRANS64 P0, [R26+URZ+0x90], R2 ;  /* 0x000090021a0085a7 */ /* 0x000ee400080010ff */
[----:B---3--:R-:W-:Y:S05]  /*9d50*/  @!P0 BRA `(.L_x_105) ;  /* 0xfffffffc00f08947 */ /* 0x008fea000383ffff */
[----:B------:R-:W-:Y:S05]  /*9d60*/  BRA `(.L_x_104) ;  /* 0xffffffcc00ac7947 */ /* 0x000fea000383ffff */
.L_x_114:
[----:B-1----:R1:W2:Y:S02]  /*9d70*/  SYNCS.PHASECHK.TRANS64.TRYWAIT P0, [R2+URZ+0x20], R0 ;  /* 0x00002000020075a7 */ /* 0x0022a400080011ff */
[----:B--2---:R-:W-:Y:S05]  /*9d80*/  @!P0 NANOSLEEP.SYNCS 0x989680 ;  /* 0x009896800000895d */ /* 0x004fea0003900000 */
[----:B------:R-:W2:Y:S02]  /*9d90*/  @!P0 SYNCS.PHASECHK.TRANS64 P0, [R2+URZ+0x20], R0 ;  /* 0x00002000020085a7 */ /* 0x000ea400080010ff */
[----:B--2---:R-:W-:Y:S05]  /*9da0*/  @!P0 BRA `(.L_x_114) ;  /* 0xfffffffc00f08947 */ /* 0x004fea000383ffff */
[----:B------:R-:W-:Y:S05]  /*9db0*/  BRA `(.L_x_113) ;  /* 0xffffffd400d07947 */ /* 0x000fea000383ffff */
.L_x_122:
[----:B-1----:R1:W2:Y:S02]  /*9dc0*/  SYNCS.PHASECHK.TRANS64.TRYWAIT P0, [R0+URZ+0x20], R5 ;  /* 0x00002005000075a7 */ /* 0x0022a400080011ff */
[----:B--2---:R-:W-:Y:S05]  /*9dd0*/  @!P0 NANOSLEEP.SYNCS 0x989680 ;  /* 0x009896800000895d */ /* 0x004fea0003900000 */
[----:B------:R-:W2:Y:S02]  /*9de0*/  @!P0 SYNCS.PHASECHK.TRANS64 P0, [R0+URZ+0x20], R5 ;  /* 0x00002005000085a7 */ /* 0x000ea400080010ff */
[----:B--2---:R-:W-:Y:S05]  /*9df0*/  @!P0 BRA `(.L_x_122) ;  /* 0xfffffffc00f08947 */ /* 0x004fea000383ffff */
[----:B------:R-:W-:Y:S05]  /*9e00*/  BRA `(.L_x_121) ;  /* 0xffffffe000187947 */ /* 0x000fea000383ffff */
.L_x_130:
[----:B--2---:R2:W3:Y:S02]  /*9e10*/  SYNCS.PHASECHK.TRANS64.TRYWAIT P0, [R2+URZ+0x20], R0 ;  /* 0x00002000020075a7 */ /* 0x0044e400080011ff */
[----:B---3--:R-:W-:Y:S05]  /*9e20*/  @!P0 NANOSLEEP.SYNCS 0x989680 ;  /* 0x009896800000895d */ /* 0x008fea0003900000 */
[----:B------:R-:W3:Y:S02]  /*9e30*/  @!P0 SYNCS.PHASECHK.TRANS64 P0, [R2+URZ+0x20], R0 ;  /* 0x00002000020085a7 */ /* 0x000ee400080010ff */
[----:B---3--:R-:W-:Y:S05]  /*9e40*/  @!P0 BRA `(.L_x_130) ;  /* 0xfffffffc00f08947 */ /* 0x008fea000383ffff */
[----:B------:R-:W-:Y:S05]  /*9e50*/  BRA `(.L_x_129) ;  /* 0xffffffe800607947 */ /* 0x000fea000383ffff */
        .weak           $__internal_0_$__cuda_sm10x_tcgen05_guardrail_trap_col_being_dealloced_not_returned_by_alloc
        .type           $__internal_0_$__cuda_sm10x_tcgen05_guardrail_trap_col_being_dealloced_not_returned_by_alloc,@function
        .size           $__internal_0_$__cuda_sm10x_tcgen05_guardrail_trap_col_being_dealloced_not_returned_by_alloc,($__internal_1_$__cuda_sm10x_tcgen05_guardrail_trap_phase_invalid_during_alloc - $__internal_0_$__cuda_sm10x_tcgen05_guardrail_trap_col_being_dealloced_not_returned_by_alloc)
$__internal_0_$__cuda_sm10x_tcgen05_guardrail_trap_col_being_dealloced_not_returned_by_alloc:
[----:B------:R-:W-:Y:S05]  /*9e60*/  BPT.TRAP 0x1 ;  /* 0x000000040000795c */ /* 0x000fea0000300000 */
[----:B------:R-:W-:-:S04]  /*9e70*/  HFMA2 R3, -RZ, RZ, 0, 0 ;  /* 0x00000000ff037431 */ /* 0x000fc800000001ff */
[----:B------:R-:W-:Y:S05]  /*9e80*/  RET.REL.NODEC R2 `(_ZN7cutlass13device_kernelINS_4gemm6kernel13GemmUniversalIN4cute5tupleIJiiiiEEENS1_10collective13CollectiveMmaINS1_35MainloopSm100TmaUmmaWarpSpecializedILi2ELi2ELi4ENS5_IJNS4_1CILi1EEENSA_ILi8EEESB_EEEEENS5_IJNSA_ILi64EEENSA_ILi128EEESG_EEENS_10tfloat32_tENS5_IJlSB_lEEESI_SJ_NS4_8TiledMMAINS4_8MMA_AtomIJNS4_17SM100_MMA_TF32_SSISI_SI_fLi64ELi128ELNS4_4UMMA5MajorE0ELSO_0ELNSN_7ScaleInE0ELSP_0EEEEEENS4_6LayoutINS5_IJSB_SB_SB_EEENS5_IJNSA_ILi0EEESU_SU_EEEEENS5_IJNS4_10UnderscoreESX_SX_EEEEENS4_23SM90_TMA_LOAD_MULTICASTENS4_14ComposedLayoutINS4_7SwizzleILi3ELi4ELi3EEENS4_18smem_ptr_flag_bitsILi32EEENSS_INS5_IJSC_NSA_ILi32EEEEEENS5_IJS16_SB_EEEEEEEvNS4_8identityENS4_13SM90_TMA_LOADES1A_vS1B_EENS_8epilogue10collective18CollectiveEpilogueINS1E_23Sm100TmaWarpSpecializedILi4ELi2ELi16ELb1ELb0EEEJSH_NS5_IJNSS_ISF_SB_EENSS_IS16_SB_EEEEESI_SJ_SI_SJ_NS1E_6fusion15FusionCallbacksIS1I_NS1M_17LinearCombinationISI_fSI_fLNS_15FloatRoundStyleE2EEESH_S1L_JEEENS4_5SM1004TMEM4LOAD26SM100_TMEM_LOAD_16dp128b8xES1C_S1A_NS4_17SM75_U32x4_LDSM_NENS4_14SM90_TMA_STOREES1A_NS4_17SM90_U32x4_STSM_NENS4_39AutoVectorizingCopyWithAssumedAlignmentILi128EEEEEEvvEEEEvNT_6ParamsE) ;  /* 0xffffff60025c7950 */ /* 0x000fea0003c3ffff */
        .weak           $__internal_1_$__cuda_sm10x_tcgen05_guardrail_trap_phase_invalid_during_alloc
        .type           $__internal_1_$__cuda_sm10x_tcgen05_guardrail_trap_phase_invalid_during_alloc,@function
        .size           $__internal_1_$__cuda_sm10x_tcgen05_guardrail_trap_phase_invalid_during_alloc,($__internal_2_$__cuda_sm10x_tcgen05_guardrail_trap_unallocated_columns_being_dealloced - $__internal_1_$__cuda_sm10x_tcgen05_guardrail_trap_phase_invalid_during_alloc)
$__internal_1_$__cuda_sm10x_tcgen05_guardrail_trap_phase_invalid_during_alloc:
[----:B------:R-:W-:Y:S05]  /*9e90*/  BPT.TRAP 0x1 ;  /* 0x000000040000795c */ /* 0x000fea0000300000 */
[----:B------:R-:W-:-:S04]  /*9ea0*/  MOV R5, 0x0 ;  /* 0x0000000000057802 */ /* 0x000fc80000000f00 */
[----:B------:R-:W-:Y:S05]  /*9eb0*/  RET.REL.NODEC R4 `(_ZN7cutlass13device_kernelINS_4gemm6kernel13GemmUniversalIN4cute5tupleIJiiiiEEENS1_10collective13CollectiveMmaINS1_35MainloopSm100TmaUmmaWarpSpecializedILi2ELi2ELi4ENS5_IJNS4_1CILi1EEENSA_ILi8EEESB_EEEEENS5_IJNSA_ILi64EEENSA_ILi128EEESG_EEENS_10tfloat32_tENS5_IJlSB_lEEESI_SJ_NS4_8TiledMMAINS4_8MMA_AtomIJNS4_17SM100_MMA_TF32_SSISI_SI_fLi64ELi128ELNS4_4UMMA5MajorE0ELSO_0ELNSN_7ScaleInE0ELSP_0EEEEEENS4_6LayoutINS5_IJSB_SB_SB_EEENS5_IJNSA_ILi0EEESU_SU_EEEEENS5_IJNS4_10UnderscoreESX_SX_EEEEENS4_23SM90_TMA_LOAD_MULTICASTENS4_14ComposedLayoutINS4_7SwizzleILi3ELi4ELi3EEENS4_18smem_ptr_flag_bitsILi32EEENSS_INS5_IJSC_NSA_ILi32EEEEEENS5_IJS16_SB_EEEEEEEvNS4_8identityENS4_13SM90_TMA_LOADES1A_vS1B_EENS_8epilogue10collective18CollectiveEpilogueINS1E_23Sm100TmaWarpSpecializedILi4ELi2ELi16ELb1ELb0EEEJSH_NS5_IJNSS_ISF_SB_EENSS_IS16_SB_EEEEESI_SJ_SI_SJ_NS1E_6fusion15FusionCallbacksIS1I_NS1M_17LinearCombinationISI_fSI_fLNS_15FloatRoundStyleE2EEESH_S1L_JEEENS4_5SM1004TMEM4LOAD26SM100_TMEM_LOAD_16dp128b8xES1C_S1A_NS4_17SM75_U32x4_LDSM_NENS4_14SM90_TMA_STOREES1A_NS4_17SM90_U32x4_STSM_NENS4_39AutoVectorizingCopyWithAssumedAlignmentILi128EEEEEEvvEEEEvNT_6ParamsE) ;  /* 0xffffff6004507950 */ /* 0x000fea0003c3ffff */
        .weak           $__internal_2_$__cuda_sm10x_tcgen05_guardrail_trap_unallocated_columns_being_dealloced
        .type           $__internal_2_$__cuda_sm10x_tcgen05_guardrail_trap_unallocated_columns_being_dealloced,@function
        .size           $__internal_2_$__cuda_sm10x_tcgen05_guardrail_trap_unallocated_columns_being_dealloced,(.L_x_181 - $__internal_2_$__cuda_sm10x_tcgen05_guardrail_trap_unallocated_columns_being_dealloced)
$__internal_2_$__cuda_sm10x_tcgen05_guardrail_trap_unallocated_columns_being_dealloced:
[----:B------:R-:W-:Y:S05]  /*9ec0*/  BPT.TRAP 0x1 ;  /* 0x000000040000795c */ /* 0x000fea0000300000 */
[----:B------:R-:W-:-:S04]  /*9ed0*/  HFMA2 R3, -RZ, RZ, 0, 0 ;  /* 0x00000000ff037431 */ /* 0x000fc800000001ff */
[----:B------:R-:W-:Y:S05]  /*9ee0*/  RET.REL.NODEC R2 `(_ZN7cutlass13device_kernelINS_4gemm6kernel13GemmUniversalIN4cute5tupleIJiiiiEEENS1_10collective13CollectiveMmaINS1_35MainloopSm100TmaUmmaWarpSpecializedILi2ELi2ELi4ENS5_IJNS4_1CILi1EEENSA_ILi8EEESB_EEEEENS5_IJNSA_ILi64EEENSA_ILi128EEESG_EEENS_10tfloat32_tENS5_IJlSB_lEEESI_SJ_NS4_8TiledMMAINS4_8MMA_AtomIJNS4_17SM100_MMA_TF32_SSISI_SI_fLi64ELi128ELNS4_4UMMA5MajorE0ELSO_0ELNSN_7ScaleInE0ELSP_0EEEEEENS4_6LayoutINS5_IJSB_SB_SB_EEENS5_IJNSA_ILi0EEESU_SU_EEEEENS5_IJNS4_10UnderscoreESX_SX_EEEEENS4_23SM90_TMA_LOAD_MULTICASTENS4_14ComposedLayoutINS4_7SwizzleILi3ELi4ELi3EEENS4_18smem_ptr_flag_bitsILi32EEENSS_INS5_IJSC_NSA_ILi32EEEEEENS5_IJS16_SB_EEEEEEEvNS4_8identityENS4_13SM90_TMA_LOADES1A_vS1B_EENS_8epilogue10collective18CollectiveEpilogueINS1E_23Sm100TmaWarpSpecializedILi4ELi2ELi16ELb1ELb0EEEJSH_NS5_IJNSS_ISF_SB_EENSS_IS16_SB_EEEEESI_SJ_SI_SJ_NS1E_6fusion15FusionCallbacksIS1I_NS1M_17LinearCombinationISI_fSI_fLNS_15FloatRoundStyleE2EEESH_S1L_JEEENS4_5SM1004TMEM4LOAD26SM100_TMEM_LOAD_16dp128b8xES1C_S1A_NS4_17SM75_U32x4_LDSM_NENS4_14SM90_TMA_STOREES1A_NS4_17SM90_U32x4_STSM_NENS4_39AutoVectorizingCopyWithAssumedAlignmentILi128EEEEEEvvEEEEvNT_6ParamsE) ;  /* 0xffffff6002447950 */ /* 0x000fea0003c3ffff */
.L_x_180:
[----:B------:R-:W-:-:S00]  /*9ef0*/  BRA `(.L_x_180) ;  /* 0xfffffffc00fc7947 */ /* 0x000fc0000383ffff */
[----:B------:R-:W-:-:S00]  /*9f00*/  NOP ;  /* 0x0000000000007918 */ /* 0x000fc00000000000 */
[----:B------:R-:W-:-:S00]  /*9f10*/  NOP ;  /* 0x0000000000007918 */ /* 0x000fc00000000000 */
[----:B------:R-:W-:-:S00]  /*9f20*/  NOP ;  /* 0x0000000000007918 */ /* 0x000fc00000000000 */
[----:B------:R-:W-:-:S00]  /*9f30*/  NOP ;  /* 0x0000000000007918 */ /* 0x000fc00000000000 */
[----:B------:R-:W-:-:S00]  /*9f40*/  NOP ;  /* 0x0000000000007918 */ /* 0x000fc00000000000 */
[----:B------:R-:W-:-:S00]  /*9f50*/  NOP ;  /* 0x0000000000007918 */ /* 0x000fc00000000000 */
[----:B------:R-:W-:-:S00]  /*9f60*/  NOP ;  /* 0x0000000000007918 */ /* 0x000fc00000000000 */
[----:B------:R-:W-:-:S00]  /*9f70*/  NOP ;  /* 0x0000000000007918 */ /* 0x000fc00000000000 */
.L_x_181:


//--------------------- .nv.global.init           --------------------------
	.section	.nv.global.init,"aw",@progbits
.nv.global.init:
	.type		$str$27,@object
	.size		$str$27,($str$28 - $str$27)
$str$27:
        /*0000*/ 	.byte	0x28, 0x61, 0x64, 0x64, 0x72, 0x65, 0x73, 0x73, 0x20, 0x26, 0x20, 0x6d, 0x61, 0x73, 0x6b, 0x29
        /*0010*/ 	.byte	0x20, 0x3d, 0x3d, 0x20, 0x30, 0x00
	.type		$str$28,@object
	.size		$str$28,($str$26 - $str$28)
$str$28:
        /*0016*/ 	.byte	0x2f, 0x74, 0x6d, 0x70, 0x2f, 0x63, 0x75, 0x74, 0x6c, 0x61, 0x73, 0x73, 0x5f, 0x73, 0x77, 0x65
        /*0026*/ 	.byte	0x65, 0x70, 0x5f, 0x73, 0x72, 0x63, 0x2f, 0x69, 0x6e, 0x63, 0x6c, 0x75, 0x64, 0x65, 0x2f, 0x63
        /*0036*/ 	.byte	0x75, 0x74, 0x65, 0x2f, 0x70, 0x6f, 0x69, 0x6e, 0x74, 0x65, 0x72, 0x5f, 0x66, 0x6c, 0x61, 0x67
        /*0046*/ 	.byte	0x67, 0x65, 0x64, 0x2e, 0x68, 0x70, 0x70, 0x00
	.type		$str$26,@object
	.size		$str$26,($str$25 - $str$26)
$str$26:
        /*004e*/ 	.byte	0x2f, 0x74, 0x6d, 0x70, 0x2f, 0x63, 0x75, 0x74, 0x6c, 0x61, 0x73, 0x73, 0x5f, 0x73, 0x77, 0x65
        /*005e*/ 	.byte	0x65, 0x70, 0x5f, 0x73, 0x72, 0x63, 0x2f, 0x69, 0x6e, 0x63, 0x6c, 0x75, 0x64, 0x65, 0x2f, 0x63
        /*006e*/ 	.byte	0x75, 0x74, 0x65, 0x2f, 0x61, 0x74, 0x6f, 0x6d, 0x2f, 0x63, 0x6f, 0x70, 0x79, 0x5f, 0x74, 0x72
        /*007e*/ 	.byte	0x61, 0x69, 0x74, 0x73, 0x5f, 0x73, 0x6d, 0x31, 0x30, 0x30, 0x2e, 0x68, 0x70, 0x70, 0x00
	.type		$str$25,@object
	.size		$str$25,(__unnamed_1 - $str$25)
$str$25:
        /*008d*/ 	.byte	0x28, 0x28, 0x75, 0x69, 0x6e, 0x74, 0x33, 0x32, 0x5f, 0x74, 0x28, 0x74, 0x68, 0x72, 0x65, 0x61
        /*009d*/ 	.byte	0x64, 0x49, 0x64, 0x78, 0x2e, 0x78, 0x29, 0x20, 0x2f, 0x20, 0x33, 0x32, 0x29, 0x20, 0x25, 0x20
        /*00ad*/ 	.byte	0x34, 0x29, 0x20, 0x3d, 0x3d, 0x20, 0x28, 0x28, 0x28, 0x74, 0x6d, 0x65, 0x6d, 0x5f, 0x61, 0x64
        /*00bd*/ 	.byte	0x64, 0x72, 0x20, 0x3e, 0x3e, 0x20, 0x31, 0x36, 0x29, 0x20, 0x2f, 0x20, 0x33, 0x32, 0x29, 0x20
        /*00cd*/ 	.byte	0x25, 0x20, 0x34, 0x29, 0x00
	.type		__unnamed_1,@object
	.size		__unnamed_1,(__unnamed_2 - __unnamed_1)
__unnamed_1:
        /*00d2*/ 	.byte	0x61, 0x75, 0x74, 0x6f, 0x20, 0x63, 0x75, 0x74, 0x65, 0x3a, 0x3a, 0x61, 0x73, 0x5f, 0x70, 0x6f
        /* <DEDUP_REMOVED lines=24> */
        /*0262*/ 	.byte	0x30, 0x34, 0x38, 0x3e, 0x3e, 0x3e, 0x3e, 0x5d, 0x00
	.type		__unnamed_2,@object
	.size		__unnamed_2,(.L_2 - __unnamed_2)
__unnamed_2:
        /* <DEDUP_REMOVED lines=45> */
        /*053b*/ 	.byte	0x3e, 0x3e, 0x3e, 0x5d, 0x00
.L_2:


//--------------------- .nv.shared._ZN7cutlass13device_kernelINS_4gemm6kernel13GemmUniversalIN4cute5tupleIJiiiiEEENS1_10collective13CollectiveMmaINS1_35MainloopSm100TmaUmmaWarpSpecializedILi2ELi2ELi4ENS5_IJNS4_1CILi1EEENSA_ILi8EEESB_EEEEENS5_IJNSA_ILi64EEENSA_ILi128EEESG_EEENS_10tfloat32_tENS5_IJlSB_lEEESI_SJ_NS4_8TiledMMAINS4_8MMA_AtomIJNS4_17SM100_MMA_TF32_SSISI_SI_fLi64ELi128ELNS4_4UMMA5MajorE0ELSO_0ELNSN_7ScaleInE0ELSP_0EEEEEENS4_6LayoutINS5_IJSB_SB_SB_EEENS5_IJNSA_ILi0EEESU_SU_EEEEENS5_IJNS4_10UnderscoreESX_SX_EEEEENS4_23SM90_TMA_LOAD_MULTICASTENS4_14ComposedLayoutINS4_7SwizzleILi3ELi4ELi3EEENS4_18smem_ptr_flag_bitsILi32EEENSS_INS5_IJSC_NSA_ILi32EEEEEENS5_IJS16_SB_EEEEEEEvNS4_8identityENS4_13SM90_TMA_LOADES1A_vS1B_EENS_8epilogue10collective18CollectiveEpilogueINS1E_23Sm100TmaWarpSpecializedILi4ELi2ELi16ELb1ELb0EEEJSH_NS5_IJNSS_ISF_SB_EENSS_IS16_SB_EEEEESI_SJ_SI_SJ_NS1E_6fusion15FusionCallbacksIS1I_NS1M_17LinearCombinationISI_fSI_fLNS_15FloatRoundStyleE2EEESH_S1L_JEEENS4_5SM1004TMEM4LOAD26SM100_TMEM_LOAD_16dp128b8xES1C_S1A_NS4_17SM75_U32x4_LDSM_NENS4_14SM90_TMA_STOREES1A_NS4_17SM90_U32x4_STSM_NENS4_39AutoVectorizingCopyWithAssumedAlignmentILi128EEEEEEvvEEEEvNT_6ParamsE --------------------------
	.section	.nv.shared._ZN7cutlass13device_kernelINS_4gemm6kernel13GemmUniversalIN4cute5tupleIJiiiiEEENS1_10collective13CollectiveMmaINS1_35MainloopSm100TmaUmmaWarpSpecializedILi2ELi2ELi4ENS5_IJNS4_1CILi1EEENSA_ILi8EEESB_EEEEENS5_IJNSA_ILi64EEENSA_ILi128EEESG_EEENS_10tfloat32_tENS5_IJlSB_lEEESI_SJ_NS4_8TiledMMAINS4_8MMA_AtomIJNS4_17SM100_MMA_TF32_SSISI_SI_fLi64ELi128ELNS4_4UMMA5MajorE0ELSO_0ELNSN_7ScaleInE0ELSP_0EEEEEENS4_6LayoutINS5_IJSB_SB_SB_EEENS5_IJNSA_ILi0EEESU_SU_EEEEENS5_IJNS4_10UnderscoreESX_SX_EEEEENS4_23SM90_TMA_LOAD_MULTICASTENS4_14ComposedLayoutINS4_7SwizzleILi3ELi4ELi3EEENS4_18smem_ptr_flag_bitsILi32EEENSS_INS5_IJSC_NSA_ILi32EEEEEENS5_IJS16_SB_EEEEEEEvNS4_8identityENS4_13SM90_TMA_LOADES1A_vS1B_EENS_8epilogue10collective18CollectiveEpilogueINS1E_23Sm100TmaWarpSpecializedILi4ELi2ELi16ELb1ELb0EEEJSH_NS5_IJNSS_ISF_SB_EENSS_IS16_SB_EEEEESI_SJ_SI_SJ_NS1E_6fusion15FusionCallbacksIS1I_NS1M_17LinearCombinationISI_fSI_fLNS_15FloatRoundStyleE2EEESH_S1L_JEEENS4_5SM1004TMEM4LOAD26SM100_TMEM_LOAD_16dp128b8xES1C_S1A_NS4_17SM75_U32x4_LDSM_NENS4_14SM90_TMA_STOREES1A_NS4_17SM90_U32x4_STSM_NENS4_39AutoVectorizingCopyWithAssumedAlignmentILi128EEEEEEvvEEEEvNT_6ParamsE,"aw",@nobits
	.sectionflags	@""
	.align	16
	.zero		1024


//--------------------- .nv.shared.reserved.0     --------------------------
	.section	.nv.shared.reserved.0,"aw",@nobits
	.weak		__nv_reservedSMEM_offset_0_alias
	.size		__nv_reservedSMEM_offset_0_alias, 0, 64
	.other		__nv_reservedSMEM_offset_0_alias,@"STO_CUDA_RESERVED_SHARED STV_DEFAULT"
__nv_reservedSMEM_offset_0_alias:
	.zero		0
.nv.shared.reserved.0:
	.zero		64
	.weak		__nv_reservedSMEM_tcgen05_partition
	.type		__nv_reservedSMEM_tcgen05_partition,@object
	.size		__nv_reservedSMEM_tcgen05_partition,(.L_0 - __nv_reservedSMEM_tcgen05_partition)
__nv_reservedSMEM_tcgen05_partition:
	.zero		32
.L_0:


//--------------------- .nv.global                --------------------------
	.section	.nv.global,"aw",@nobits
.nv.global:
	.type		_ZN40_INTERNAL_a56f2829_4_k_cu_4d49315c_300614cute1_E,@object
	.size		_ZN40_INTERNAL_a56f2829_4_k_cu_4d49315c_300614cute1_E,(_ZN40_INTERNAL_a56f2829_4_k_cu_4d49315c_300614cuda3std3__45__cpo6cbeginE - _ZN40_INTERNAL_a56f2829_4_k_cu_4d49315c_300614cute1_E)
_ZN40_INTERNAL_a56f2829_4_k_cu_4d49315c_300614cute1_E:
	.zero		1
	.type		_ZN40_INTERNAL_a56f2829_4_k_cu_4d49315c_300614cuda3std3__45__cpo6cbeginE,@object
	.size		_ZN40_INTERNAL_a56f2829_4_k_cu_4d49315c_300614cuda3std3__45__cpo6cbeginE,(_ZN40_INTERNAL_a56f2829_4_k_cu_4d49315c_300614cuda3std3__48in_placeE - _ZN40_INTERNAL_a56f2829_4_k_cu_4d49315c_300614cuda3std3__45__cpo6cbeginE)
_ZN40_INTERNAL_a56f2829_4_k_cu_4d49315c_300614cuda3std3__45__cpo6cbeginE:
	.zero		1
	.type		_ZN40_INTERNAL_a56f2829_4_k_cu_4d49315c_300614cuda3std3__48in_placeE,@object
	.size		_ZN40_INTERNAL_a56f2829_4_k_cu_4d49315c_300614cuda3std3__48in_placeE,(_ZN40_INTERNAL_a56f2829_4_k_cu_4d49315c_300614cuda3std6ranges3__45__cpo9iter_moveE - _ZN40_INTERNAL_a56f2829_4_k_cu_4d49315c_300614cuda3std3__48in_placeE)
_ZN40_INTERNAL_a56f2829_4_k_cu_4d49315c_300614cuda3std3__48in_placeE:
	.zero		1
	.type		_ZN40_INTERNAL_a56f2829_4_k_cu_4d49315c_300614cuda3std6ranges3__45__cpo9iter_moveE,@object
	.size		_ZN40_INTERNAL_a56f2829_4_k_cu_4d49315c_300614cuda3std6ranges3__45__cpo9iter_moveE,(_ZN40_INTERNAL_a56f2829_4_k_cu_4d49315c_300614cuda3std3__45__cpo5beginE - _ZN40_INTERNAL_a56f2829_4_k_cu_4d49315c_300614cuda3std6ranges3__45__cpo9iter_moveE)
_ZN40_INTERNAL_a56f2829_4_k_cu_4d49315c_300614cuda3std6ranges3__45__cpo9iter_moveE:
	.zero		1
	.type		_ZN40_INTERNAL_a56f2829_4_k_cu_4d49315c_300614cuda3std3__45__cpo5beginE,@object
	.size		_ZN40_INTERNAL_a56f2829_4_k_cu_4d49315c_300614cuda3std3__45__cpo5beginE,(_ZN40_INTERNAL_a56f2829_4_k_cu_4d49315c_300614cuda3std3__442_GLOBAL__N__a56f2829_4_k_cu_4d49315c_300616ignoreE - _ZN40_INTERNAL_a56f2829_4_k_cu_4d49315c_300614cuda3std3__45__cpo5beginE)
_ZN40_INTERNAL_a56f2829_4_k_cu_4d49315c_300614cuda3std3__45__cpo5beginE:
	.zero		1
	.type		_ZN40_INTERNAL_a56f2829_4_k_cu_4d49315c_300614cuda3std3__442_GLOBAL__N__a56f2829_4_k_cu_4d49315c_300616ignoreE,@object
	.size		_ZN40_INTERNAL_a56f2829_4_k_cu_4d49315c_300614cuda3std3__442_GLOBAL__N__a56f2829_4_k_cu_4d49315c_300616ignoreE,(_ZN40_INTERNAL_a56f2829_4_k_cu_4d49315c_300614cute7productE - _ZN40_INTERNAL_a56f2829_4_k_cu_4d49315c_300614cuda3std3__442_GLOBAL__N__a56f2829_4_k_cu_4d49315c_300616ignoreE)
_ZN40_INTERNAL_a56f2829_4_k_cu_4d49315c_300614cuda3std3__442_GLOBAL__N__a56f2829_4_k_cu_4d49315c_300616ignoreE:
	.zero		1
	.type		_ZN40_INTERNAL_a56f2829_4_k_cu_4d49315c_300614cute7productE,@object
	.size		_ZN40_INTERNAL_a56f2829_4_k_cu_4d49315c_300614cute7productE,(_ZN40_INTERNAL_a56f2829_4_k_cu_4d49315c_300614cuda3std3__45__cpo3endE - _ZN40_INTERNAL_a56f2829_4_k_cu_4d49315c_300614cute7productE)
_ZN40_INTERNAL_a56f2829_4_k_cu_4d49315c_300614cute7productE:
	.zero		1
	.type		_ZN40_INTERNAL_a56f2829_4_k_cu_4d49315c_300614cuda3std3__45__cpo3endE,@object
	.size		_ZN40_INTERNAL_a56f2829_4_k_cu_4d49315c_300614cuda3std3__45__cpo3endE,(_ZN40_INTERNAL_a56f2829_4_k_cu_4d49315c_300614cuda3std3__419piecewise_constructE - _ZN40_INTERNAL_a56f2829_4_k_cu_4d49315c_300614cuda3std3__45__cpo3endE)
_ZN40_INTERNAL_a56f2829_4_k_cu_4d49315c_300614cuda3std3__45__cpo3endE:
	.zero		1
	.type		_ZN40_INTERNAL_a56f2829_4_k_cu_4d49315c_300614cuda3std3__419piecewise_constructE,@object
	.size		_ZN40_INTERNAL_a56f2829_4_k_cu_4d49315c_300614cuda3std3__419piecewise_constructE,(_ZN40_INTERNAL_a56f2829_4_k_cu_4d49315c_300614cuda3std3__45__cpo4cendE - _ZN40_INTERNAL_a56f2829_4_k_cu_4d49315c_300614cuda3std3__419piecewise_constructE)
_ZN40_INTERNAL_a56f2829_4_k_cu_4d49315c_300614cuda3std3__419piecewise_constructE:
	.zero		1
	.type		_ZN40_INTERNAL_a56f2829_4_k_cu_4d49315c_300614cuda3std3__45__cpo4cendE,@object
	.size		_ZN40_INTERNAL_a56f2829_4_k_cu_4d49315c_300614cuda3std3__45__cpo4cendE,(_ZN40_INTERNAL_a56f2829_4_k_cu_4d49315c_300614cuda3std6ranges3__45__cpo4swapE - _ZN40_INTERNAL_a56f2829_4_k_cu_4d49315c_300614cuda3std3__45__cpo4cendE)
_ZN40_INTERNAL_a56f2829_4_k_cu_4d49315c_300614cuda3std3__45__cpo4cendE:
	.zero		1
	.type		_ZN40_INTERNAL_a56f2829_4_k_cu_4d49315c_300614cuda3std6ranges3__45__cpo4swapE,@object
	.size		_ZN40_INTERNAL_a56f2829_4_k_cu_4d49315c_300614cuda3std6ranges3__45__cpo4swapE,(.L_10 - _ZN40_INTERNAL_a56f2829_4_k_cu_4d49315c_300614cuda3std6ranges3__45__cpo4swapE)
_ZN40_INTERNAL_a56f2829_4_k_cu_4d49315c_300614cuda3std6ranges3__45__cpo4swapE:
	.zero		1
.L_10:


//--------------------- .nv.constant0._ZN7cutlass13device_kernelINS_4gemm6kernel13GemmUniversalIN4cute5tupleIJiiiiEEENS1_10collective13CollectiveMmaINS1_35MainloopSm100TmaUmmaWarpSpecializedILi2ELi2ELi4ENS5_IJNS4_1CILi1EEENSA_ILi8EEESB_EEEEENS5_IJNSA_ILi64EEENSA_ILi128EEESG_EEENS_10tfloat32_tENS5_IJlSB_lEEESI_SJ_NS4_8TiledMMAINS4_8MMA_AtomIJNS4_17SM100_MMA_TF32_SSISI_SI_fLi64ELi128ELNS4_4UMMA5MajorE0ELSO_0ELNSN_7ScaleInE0ELSP_0EEEEEENS4_6LayoutINS5_IJSB_SB_SB_EEENS5_IJNSA_ILi0EEESU_SU_EEEEENS5_IJNS4_10UnderscoreESX_SX_EEEEENS4_23SM90_TMA_LOAD_MULTICASTENS4_14ComposedLayoutINS4_7SwizzleILi3ELi4ELi3EEENS4_18smem_ptr_flag_bitsILi32EEENSS_INS5_IJSC_NSA_ILi32EEEEEENS5_IJS16_SB_EEEEEEEvNS4_8identityENS4_13SM90_TMA_LOADES1A_vS1B_EENS_8epilogue10collective18CollectiveEpilogueINS1E_23Sm100TmaWarpSpecializedILi4ELi2ELi16ELb1ELb0EEEJSH_NS5_IJNSS_ISF_SB_EENSS_IS16_SB_EEEEESI_SJ_SI_SJ_NS1E_6fusion15FusionCallbacksIS1I_NS1M_17LinearCombinationISI_fSI_fLNS_15FloatRoundStyleE2EEESH_S1L_JEEENS4_5SM1004TMEM4LOAD26SM100_TMEM_LOAD_16dp128b8xES1C_S1A_NS4_17SM75_U32x4_LDSM_NENS4_14SM90_TMA_STOREES1A_NS4_17SM90_U32x4_STSM_NENS4_39AutoVectorizingCopyWithAssumedAlignmentILi128EEEEEEvvEEEEvNT_6ParamsE --------------------------
	.section	.nv.constant0._ZN7cutlass13device_kernelINS_4gemm6kernel13GemmUniversalIN4cute5tupleIJiiiiEEENS1_10collective13CollectiveMmaINS1_35MainloopSm100TmaUmmaWarpSpecializedILi2ELi2ELi4ENS5_IJNS4_1CILi1EEENSA_ILi8EEESB_EEEEENS5_IJNSA_ILi64EEENSA_ILi128EEESG_EEENS_10tfloat32_tENS5_IJlSB_lEEESI_SJ_NS4_8TiledMMAINS4_8MMA_AtomIJNS4_17SM100_MMA_TF32_SSISI_SI_fLi64ELi128ELNS4_4UMMA5MajorE0ELSO_0ELNSN_7ScaleInE0ELSP_0EEEEEENS4_6LayoutINS5_IJSB_SB_SB_EEENS5_IJNSA_ILi0EEESU_SU_EEEEENS5_IJNS4_10UnderscoreESX_SX_EEEEENS4_23SM90_TMA_LOAD_MULTICASTENS4_14ComposedLayoutINS4_7SwizzleILi3ELi4ELi3EEENS4_18smem_ptr_flag_bitsILi32EEENSS_INS5_IJSC_NSA_ILi32EEEEEENS5_IJS16_SB_EEEEEEEvNS4_8identityENS4_13SM90_TMA_LOADES1A_vS1B_EENS_8epilogue10collective18CollectiveEpilogueINS1E_23Sm100TmaWarpSpecializedILi4ELi2ELi16ELb1ELb0EEEJSH_NS5_IJNSS_ISF_SB_EENSS_IS16_SB_EEEEESI_SJ_SI_SJ_NS1E_6fusion15FusionCallbacksIS1I_NS1M_17LinearCombinationISI_fSI_fLNS_15FloatRoundStyleE2EEESH_S1L_JEEENS4_5SM1004TMEM4LOAD26SM100_TMEM_LOAD_16dp128b8xES1C_S1A_NS4_17SM75_U32x4_LDSM_NENS4_14SM90_TMA_STOREES1A_NS4_17SM90_U32x4_STSM_NENS4_39AutoVectorizingCopyWithAssumedAlignmentILi128EEEEEEvvEEEEvNT_6ParamsE,"a",@progbits
	.sectionflags	@""
	.align	4
.nv.constant0._ZN7cutlass13device_kernelINS_4gemm6kernel13GemmUniversalIN4cute5tupleIJiiiiEEENS1_10collective13CollectiveMmaINS1_35MainloopSm100TmaUmmaWarpSpecializedILi2ELi2ELi4ENS5_IJNS4_1CILi1EEENSA_ILi8EEESB_EEEEENS5_IJNSA_ILi64EEENSA_ILi128EEESG_EEENS_10tfloat32_tENS5_IJlSB_lEEESI_SJ_NS4_8TiledMMAINS4_8MMA_AtomIJNS4_17SM100_MMA_TF32_SSISI_SI_fLi64ELi128ELNS4_4UMMA5MajorE0ELSO_0ELNSN_7ScaleInE0ELSP_0EEEEEENS4_6LayoutINS5_IJSB_SB_SB_EEENS5_IJNSA_ILi0EEESU_SU_EEEEENS5_IJNS4_10UnderscoreESX_SX_EEEEENS4_23SM90_TMA_LOAD_MULTICASTENS4_14ComposedLayoutINS4_7SwizzleILi3ELi4ELi3EEENS4_18smem_ptr_flag_bitsILi32EEENSS_INS5_IJSC_NSA_ILi32EEEEEENS5_IJS16_SB_EEEEEEEvNS4_8identityENS4_13SM90_TMA_LOADES1A_vS1B_EENS_8epilogue10collective18CollectiveEpilogueINS1E_23Sm100TmaWarpSpecializedILi4ELi2ELi16ELb1ELb0EEEJSH_NS5_IJNSS_ISF_SB_EENSS_IS16_SB_EEEEESI_SJ_SI_SJ_NS1E_6fusion15FusionCallbacksIS1I_NS1M_17LinearCombinationISI_fSI_fLNS_15FloatRoundStyleE2EEESH_S1L_JEEENS4_5SM1004TMEM4LOAD26SM100_TMEM_LOAD_16dp128b8xES1C_S1A_NS4_17SM75_U32x4_LDSM_NENS4_14SM90_TMA_STOREES1A_NS4_17SM90_U32x4_STSM_NENS4_39AutoVectorizingCopyWithAssumedAlignmentILi128EEEEEEvvEEEEvNT_6ParamsE:
	.zero		2944


//--------------------- SYMBOLS --------------------------

	.type		.nv.reservedSmem.offset0,@object
	.size		.nv.reservedSmem.offset0,0x4
	.type		.nv.reservedSmem.cap,@object
	.size		.nv.reservedSmem.cap,0x4
	.type		__assertfail,@function
